	.target	sm_90a

	.elftype	@"ET_EXEC"


//--------------------- .note.nv.tkinfo           --------------------------
	.section	.note.nv.tkinfo,"",@"SHT_NOTE"
	.sectionflags	@"SHF_NOTE_NV_TKINFO"
	.tkinfo
        /*0018*/ 	.word	0x00000002
        /*0030*/ 	.string	""
        /*0030*/ 	.string	"ptxas"
        /*0030*/ 	.string	"Cuda compilation tools, release 13.0, V13.0.88"
        /*0030*/ 	.string	"Build cuda_13.0.r13.0/compiler.36424714_0"
        /*0030*/ 	.string	"-arch sm_90a -m 64 "



//--------------------- .note.nv.cuinfo           --------------------------
	.section	.note.nv.cuinfo,"",@"SHT_NOTE"
	.sectionflags	@"SHF_NOTE_NV_CUINFO"
        /*0018*/ 	.short	0x0002
        /*001a*/ 	.short	0x005a
        /*001c*/ 	.short	0x0082
	.zero		2


//--------------------- .nv.info                  --------------------------
	.section	.nv.info,"",@"SHT_CUDA_INFO"
	.align	4


	//----- nvinfo : EIATTR_REGCOUNT
	.align		4
        /*0000*/ 	.byte	0x04, 0x2f
        /*0002*/ 	.short	(.L_15 - .L_14)
	.align		4
.L_14:
        /*0004*/ 	.word	index@(_ZN7cutlass13device_kernelINS_4gemm6kernel13GemmUniversalIN4cute5tupleIJiiiiEEENS1_10collective13CollectiveMmaINS1_34MainloopSm90TmaGmmaWarpSpecializedILi2ENS5_IJNS4_1CILi1EEESB_SB_EEENS1_35KernelTmaWarpSpecializedCooperativeEEENS5_IJNSA_ILi384EEENSA_ILi48EEENSA_ILi128EEEEEENS_10bfloat16_tENS5_IJlSB_lEEESJ_SK_NS4_8TiledMMAINS4_8MMA_AtomIJNS4_4SM904GMMA27MMA_64x16x16_F32BF16BF16_SSILNSO_5MajorE0ELSQ_0ELNSO_7ScaleInE1ELSR_1EEEEEENS4_6LayoutINS5_IJNSA_ILi2EEESB_SB_EEENS5_IJSB_NSA_ILi0EEESX_EEEEENS5_IJNS4_10UnderscoreES10_S10_EEEEENS4_13SM90_TMA_LOADENS4_14ComposedLayoutINS4_7SwizzleILi3ELi4ELi3EEENS4_18smem_ptr_flag_bitsILi16EEENSU_INS5_IJNSA_ILi8EEENSA_ILi64EEEEEENS5_IJS1A_SB_EEEEEEEvNS4_8identityES13_S1E_vS1F_EENS_8epilogue10collective6detail29Sm90TmaWarpSpecializedAdapterINS1I_15DefaultEpilogueISJ_SK_SK_NS1H_6thread17LinearCombinationISJ_Li1EffLNS1M_9ScaleType4KindE0ELNS_15FloatRoundStyleE2ESJ_EENS1_15EpilogueDefaultEEEEEvvEEEEvNT_6ParamsE)
        /*0008*/ 	.word	0x000000a8


	//----- nvinfo : EIATTR_FRAME_SIZE
	.align		4
.L_15:
        /*000c*/ 	.byte	0x04, 0x11
        /*000e*/ 	.short	(.L_17 - .L_16)
	.align		4
.L_16:
        /*0010*/ 	.word	index@(_ZN7cutlass13device_kernelINS_4gemm6kernel13GemmUniversalIN4cute5tupleIJiiiiEEENS1_10collective13CollectiveMmaINS1_34MainloopSm90TmaGmmaWarpSpecializedILi2ENS5_IJNS4_1CILi1EEESB_SB_EEENS1_35KernelTmaWarpSpecializedCooperativeEEENS5_IJNSA_ILi384EEENSA_ILi48EEENSA_ILi128EEEEEENS_10bfloat16_tENS5_IJlSB_lEEESJ_SK_NS4_8TiledMMAINS4_8MMA_AtomIJNS4_4SM904GMMA27MMA_64x16x16_F32BF16BF16_SSILNSO_5MajorE0ELSQ_0ELNSO_7ScaleInE1ELSR_1EEEEEENS4_6LayoutINS5_IJNSA_ILi2EEESB_SB_EEENS5_IJSB_NSA_ILi0EEESX_EEEEENS5_IJNS4_10UnderscoreES10_S10_EEEEENS4_13SM90_TMA_LOADENS4_14ComposedLayoutINS4_7SwizzleILi3ELi4ELi3EEENS4_18smem_ptr_flag_bitsILi16EEENSU_INS5_IJNSA_ILi8EEENSA_ILi64EEEEEENS5_IJS1A_SB_EEEEEEEvNS4_8identityES13_S1E_vS1F_EENS_8epilogue10collective6detail29Sm90TmaWarpSpecializedAdapterINS1I_15DefaultEpilogueISJ_SK_SK_NS1H_6thread17LinearCombinationISJ_Li1EffLNS1M_9ScaleType4KindE0ELNS_15FloatRoundStyleE2ESJ_EENS1_15EpilogueDefaultEEEEEvvEEEEvNT_6ParamsE)
        /*0014*/ 	.word	0x00000000


	//----- nvinfo : EIATTR_MIN_STACK_SIZE
	.align		4
.L_17:
        /*0018*/ 	.byte	0x04, 0x12
        /*001a*/ 	.short	(.L_19 - .L_18)
	.align		4
.L_18:
        /*001c*/ 	.word	index@(_ZN7cutlass13device_kernelINS_4gemm6kernel13GemmUniversalIN4cute5tupleIJiiiiEEENS1_10collective13CollectiveMmaINS1_34MainloopSm90TmaGmmaWarpSpecializedILi2ENS5_IJNS4_1CILi1EEESB_SB_EEENS1_35KernelTmaWarpSpecializedCooperativeEEENS5_IJNSA_ILi384EEENSA_ILi48EEENSA_ILi128EEEEEENS_10bfloat16_tENS5_IJlSB_lEEESJ_SK_NS4_8TiledMMAINS4_8MMA_AtomIJNS4_4SM904GMMA27MMA_64x16x16_F32BF16BF16_SSILNSO_5MajorE0ELSQ_0ELNSO_7ScaleInE1ELSR_1EEEEEENS4_6LayoutINS5_IJNSA_ILi2EEESB_SB_EEENS5_IJSB_NSA_ILi0EEESX_EEEEENS5_IJNS4_10UnderscoreES10_S10_EEEEENS4_13SM90_TMA_LOADENS4_14ComposedLayoutINS4_7SwizzleILi3ELi4ELi3EEENS4_18smem_ptr_flag_bitsILi16EEENSU_INS5_IJNSA_ILi8EEENSA_ILi64EEEEEENS5_IJS1A_SB_EEEEEEEvNS4_8identityES13_S1E_vS1F_EENS_8epilogue10collective6detail29Sm90TmaWarpSpecializedAdapterINS1I_15DefaultEpilogueISJ_SK_SK_NS1H_6thread17LinearCombinationISJ_Li1EffLNS1M_9ScaleType4KindE0ELNS_15FloatRoundStyleE2ESJ_EENS1_15EpilogueDefaultEEEEEvvEEEEvNT_6ParamsE)
        /*0020*/ 	.word	0x00000000
.L_19:


//--------------------- .nv.compat                --------------------------
	.section	.nv.compat,"",@"SHT_CUDA_COMPAT_INFO"
	.align	4
        /*0000*/ 	.byte	0x02, 0x09, 0x01, 0x00, 0x02, 0x02, 0x04, 0x00, 0x02, 0x05, 0x05, 0x00, 0x03, 0x07, 0x01, 0x01
        /*0010*/ 	.byte	0x02, 0x03, 0x01, 0x00, 0x02, 0x06, 0x01, 0x00, 0x04, 0x0b, 0x08, 0x00, 0x00, 0x00, 0x00, 0x00
        /*0020*/ 	.byte	0x00, 0x00, 0x00, 0x00


//--------------------- .nv.info._ZN7cutlass13device_kernelINS_4gemm6kernel13GemmUniversalIN4cute5tupleIJiiiiEEENS1_10collective13CollectiveMmaINS1_34MainloopSm90TmaGmmaWarpSpecializedILi2ENS5_IJNS4_1CILi1EEESB_SB_EEENS1_35KernelTmaWarpSpecializedCooperativeEEENS5_IJNSA_ILi384EEENSA_ILi48EEENSA_ILi128EEEEEENS_10bfloat16_tENS5_IJlSB_lEEESJ_SK_NS4_8TiledMMAINS4_8MMA_AtomIJNS4_4SM904GMMA27MMA_64x16x16_F32BF16BF16_SSILNSO_5MajorE0ELSQ_0ELNSO_7ScaleInE1ELSR_1EEEEEENS4_6LayoutINS5_IJNSA_ILi2EEESB_SB_EEENS5_IJSB_NSA_ILi0EEESX_EEEEENS5_IJNS4_10UnderscoreES10_S10_EEEEENS4_13SM90_TMA_LOADENS4_14ComposedLayoutINS4_7SwizzleILi3ELi4ELi3EEENS4_18smem_ptr_flag_bitsILi16EEENSU_INS5_IJNSA_ILi8EEENSA_ILi64EEEEEENS5_IJS1A_SB_EEEEEEEvNS4_8identityES13_S1E_vS1F_EENS_8epilogue10collective6detail29Sm90TmaWarpSpecializedAdapterINS1I_15DefaultEpilogueISJ_SK_SK_NS1H_6thread17LinearCombinationISJ_Li1EffLNS1M_9ScaleType4KindE0ELNS_15FloatRoundStyleE2ESJ_EENS1_15EpilogueDefaultEEEEEvvEEEEvNT_6ParamsE --------------------------
	.section	.nv.info._ZN7cutlass13device_kernelINS_4gemm6kernel13GemmUniversalIN4cute5tupleIJiiiiEEENS1_10collective13CollectiveMmaINS1_34MainloopSm90TmaGmmaWarpSpecializedILi2ENS5_IJNS4_1CILi1EEESB_SB_EEENS1_35KernelTmaWarpSpecializedCooperativeEEENS5_IJNSA_ILi384EEENSA_ILi48EEENSA_ILi128EEEEEENS_10bfloat16_tENS5_IJlSB_lEEESJ_SK_NS4_8TiledMMAINS4_8MMA_AtomIJNS4_4SM904GMMA27MMA_64x16x16_F32BF16BF16_SSILNSO_5MajorE0ELSQ_0ELNSO_7ScaleInE1ELSR_1EEEEEENS4_6LayoutINS5_IJNSA_ILi2EEESB_SB_EEENS5_IJSB_NSA_ILi0EEESX_EEEEENS5_IJNS4_10UnderscoreES10_S10_EEEEENS4_13SM90_TMA_LOADENS4_14ComposedLayoutINS4_7SwizzleILi3ELi4ELi3EEENS4_18smem_ptr_flag_bitsILi16EEENSU_INS5_IJNSA_ILi8EEENSA_ILi64EEEEEENS5_IJS1A_SB_EEEEEEEvNS4_8identityES13_S1E_vS1F_EENS_8epilogue10collective6detail29Sm90TmaWarpSpecializedAdapterINS1I_15DefaultEpilogueISJ_SK_SK_NS1H_6thread17LinearCombinationISJ_Li1EffLNS1M_9ScaleType4KindE0ELNS_15FloatRoundStyleE2ESJ_EENS1_15EpilogueDefaultEEEEEvvEEEEvNT_6ParamsE,"",@"SHT_CUDA_INFO"
	.sectionflags	@""
	.align	4


	//----- nvinfo : EIATTR_CUDA_API_VERSION
	.align		4
        /*0000*/ 	.byte	0x04, 0x37
        /*0002*/ 	.short	(.L_21 - .L_20)
.L_20:
        /*0004*/ 	.word	0x00000082


	//----- nvinfo : EIATTR_KPARAM_INFO
	.align		4
.L_21:
        /*0008*/ 	.byte	0x04, 0x17
        /*000a*/ 	.short	(.L_23 - .L_22)
.L_22:
        /*000c*/ 	.word	0x00000000
        /*0010*/ 	.short	0x0000
        /*0012*/ 	.short	0x0070
        /*0014*/ 	.byte	0x00, 0xf0, 0x01, 0x10


	//----- nvinfo : EIATTR_SPARSE_MMA_MASK
	.align		4
.L_23:
        /*0018*/ 	.byte	0x03, 0x50
        /*001a*/ 	.short	0x0000


	//----- nvinfo : EIATTR_MAXREG_COUNT
	.align		4
        /*001c*/ 	.byte	0x03, 0x1b
        /*001e*/ 	.short	0x00a8


	//----- nvinfo : EIATTR_NUM_BARRIERS
	.align		4
        /*0020*/ 	.byte	0x02, 0x4c
        /*0022*/ 	.byte	0x01
	.zero		1


	//----- nvinfo : EIATTR_EXTERNS
	.align		4
        /*0024*/ 	.byte	0x04, 0x0f
        /*0026*/ 	.short	(.L_25 - .L_24)


	//   ....[0]....
	.align		4
.L_24:
        /*0028*/ 	.word	index@(__assertfail)


	//----- nvinfo : EIATTR_MERCURY_ISA_VERSION
	.align		4
.L_25:
        /*002c*/ 	.byte	0x03, 0x5f
        /*002e*/ 	.short	0x0101


	//----- nvinfo : EIATTR_INT_WARP_WIDE_INSTR_OFFSETS
	.align		4
        /*0030*/ 	.byte	0x04, 0x31
        /*0032*/ 	.short	(.L_27 - .L_26)


	//   ....[0]....
.L_26:
        /*0034*/ 	.word	0x00000370


	//   ....[1]....
        /*0038*/ 	.word	0x000003a0


	//   ....[2]....
        /*003c*/ 	.word	0x00000480


	//----- nvinfo : EIATTR_COOP_GROUP_MASK_REGIDS
	.align		4
.L_27:
        /*0040*/ 	.byte	0x04, 0x29
        /*0042*/ 	.short	(.L_29 - .L_28)


	//   ....[0]....
.L_28:
        /*0044*/ 	.word	0xffffffff


	//   ....[1]....
        /*0048*/ 	.word	0xffffffff


	//   ....[2]....
        /*004c*/ 	.word	0xffffffff


	//   ....[3]....
        /*0050*/ 	.word	0xffffffff


	//   ....[4]....
        /*0054*/ 	.word	0xffffffff


	//----- nvinfo : EIATTR_COOP_GROUP_INSTR_OFFSETS
	.align		4
.L_29:
        /*0058*/ 	.byte	0x04, 0x28
        /*005a*/ 	.short	(.L_31 - .L_30)


	//   ....[0]....
.L_30:
        /*005c*/ 	.word	0x00000060


	//   ....[1]....
        /*0060*/ 	.word	0x00000070


	//   ....[2]....
        /*0064*/ 	.word	0x00000130


	//   ....[3]....
        /*0068*/ 	.word	0x00000280


	//   ....[4]....
        /*006c*/ 	.word	0x00000f30


	//----- nvinfo : EIATTR_REG_RECONFIG
	.align		4
.L_31:
        /*0070*/ 	.byte	0x01, 0x54
	.zero		2


	//----- nvinfo : EIATTR_SYSCALL_OFFSETS
	.align		4
        /*0074*/ 	.byte	0x04, 0x46
        /*0076*/ 	.short	(.L_33 - .L_32)


	//   ....[0]....
.L_32:
        /*0078*/ 	.word	0x000010f0


	//----- nvinfo : EIATTR_MBARRIER_INSTR_OFFSETS
	.align		4
.L_33:
        /*007c*/ 	.byte	0x04, 0x39
        /*007e*/ 	.short	(.L_35 - .L_34)


	//   ....[0]....
.L_34:
        /*0080*/ 	.word	0x00000230
        /*0084*/ 	.word	0x000000ff
        /*0088*/ 	.word	0x00000000
        /*008c*/ 	.short	0x0100
        /*008e*/ 	.byte	0x08
	.zero		1


	//   ....[1]....
        /*0090*/ 	.word	0x00000240
        /*0094*/ 	.word	0x000000ff
        /*0098*/ 	.word	0x00000010
        /*009c*/ 	.short	0x0100
        /*009e*/ 	.byte	0x08
	.zero		1


	//   ....[2]....
        /*00a0*/ 	.word	0x00000250
        /*00a4*/ 	.word	0x000000ff
        /*00a8*/ 	.word	0x00000008
        /*00ac*/ 	.short	0x0100
        /*00ae*/ 	.byte	0x08
	.zero		1


	//   ....[3]....
        /*00b0*/ 	.word	0x00000260
        /*00b4*/ 	.word	0x000000ff
        /*00b8*/ 	.word	0x00000018
        /*00bc*/ 	.short	0x0100
        /*00be*/ 	.byte	0x08
	.zero		1


	//   ....[4]....
        /*00c0*/ 	.word	0x000004f0
        /*00c4*/ 	.word	0x000000ff
        /*00c8*/ 	.word	0x00000030
        /*00cc*/ 	.short	0x0100
        /*00ce*/ 	.byte	0x06
	.zero		1


	//   ....[5]....
        /*00d0*/ 	.word	0x00000550
        /*00d4*/ 	.word	0x000000ff
        /*00d8*/ 	.word	0x00000038
        /*00dc*/ 	.short	0x0100
        /*00de*/ 	.byte	0x06
	.zero		1


	//   ....[6]....
        /*00e0*/ 	.word	0x00001170
        /*00e4*/ 	.word	0x00000003
        /*00e8*/ 	.word	0x00000000
        /*00ec*/ 	.short	0x010a
        /*00ee*/ 	.byte	0x3f
	.zero		1


	//   ....[7]....
        /*00f0*/ 	.word	0x000011b0
        /*00f4*/ 	.word	0x00000003
        /*00f8*/ 	.word	0x00000000
        /*00fc*/ 	.short	0x010a
        /*00fe*/ 	.byte	0x3f
	.zero		1


	//   ....[8]....
        /*0100*/ 	.word	0x00002e40
        /*0104*/ 	.word	0x000000ff
        /*0108*/ 	.word	0x00000000
        /*010c*/ 	.short	0x010a
        /*010e*/ 	.byte	0x09
	.zero		1


	//   ....[9]....
        /*0110*/ 	.word	0x00002e80
        /*0114*/ 	.word	0x000000ff
        /*0118*/ 	.word	0x00000000
        /*011c*/ 	.short	0x010a
        /*011e*/ 	.byte	0x09
	.zero		1


	//   ....[10]....
        /*0120*/ 	.word	0x000049a0
        /*0124*/ 	.word	0x000000ff
        /*0128*/ 	.word	0x00000000
        /*012c*/ 	.short	0x0101
        /*012e*/ 	.byte	0x08
	.zero		1


	//   ....[11]....
        /*0130*/ 	.word	0x00004b80
        /*0134*/ 	.word	0x000000ff
        /*0138*/ 	.word	0x00000000
        /*013c*/ 	.short	0x0101
        /*013e*/ 	.byte	0x04
	.zero		1


	//   ....[12]....
        /*0140*/ 	.word	0x0000af30
        /*0144*/ 	.word	0x0000000c
        /*0148*/ 	.word	0x00000010
        /*014c*/ 	.short	0x010a
        /*014e*/ 	.byte	0x3f
	.zero		1


	//   ....[13]....
        /*0150*/ 	.word	0x0000b3b0
        /*0154*/ 	.word	0x00000005
        /*0158*/ 	.word	0x00000038
        /*015c*/ 	.short	0x0101
        /*015e*/ 	.byte	0x3f
	.zero		1


	//   ....[14]....
        /*0160*/ 	.word	0x0000bab0
        /*0164*/ 	.word	0x00000007
        /*0168*/ 	.word	0x00000000
        /*016c*/ 	.short	0x010a
        /*016e*/ 	.byte	0x3f
	.zero		1


	//   ....[15]....
        /*0170*/ 	.word	0x0000bb30
        /*0174*/ 	.word	0x00000005
        /*0178*/ 	.word	0x00000000
        /*017c*/ 	.short	0x010a
        /*017e*/ 	.byte	0x3f
	.zero		1


	//   ....[16]....
        /*0180*/ 	.word	0x0000bb90
        /*0184*/ 	.word	0x00000003
        /*0188*/ 	.word	0x00000000
        /*018c*/ 	.short	0x010a
        /*018e*/ 	.byte	0x3f
	.zero		1


	//   ....[17]....
        /*0190*/ 	.word	0x0000bbf0
        /*0194*/ 	.word	0x00000004
        /*0198*/ 	.word	0x00000000
        /*019c*/ 	.short	0x010a
        /*019e*/ 	.byte	0x3f
	.zero		1


	//   ....[18]....
        /*01a0*/ 	.word	0x0000bcc0
        /*01a4*/ 	.word	0x0000000c
        /*01a8*/ 	.word	0x00000010
        /*01ac*/ 	.short	0x010a
        /*01ae*/ 	.byte	0x3f
	.zero		1


	//   ....[19]....
        /*01b0*/ 	.word	0x0000bd90
        /*01b4*/ 	.word	0x00000007
        /*01b8*/ 	.word	0x00000000
        /*01bc*/ 	.short	0x010a
        /*01be*/ 	.byte	0x3f
	.zero		1


	//----- nvinfo : EIATTR_NUM_MBARRIERS
	.align		4
.L_35:
        /*01c0*/ 	.byte	0x03, 0x38
        /*01c2*/ 	.short	0x0006


	//----- nvinfo : EIATTR_EXIT_INSTR_OFFSETS
	.align		4
        /*01c4*/ 	.byte	0x04, 0x1c
        /*01c6*/ 	.short	(.L_37 - .L_36)


	//   ....[0]....
.L_36:
        /*01c8*/ 	.word	0x000005a0


	//   ....[1]....
        /*01cc*/ 	.word	0x00000e60


	//   ....[2]....
        /*01d0*/ 	.word	0x0000a5a0


	//   ....[3]....
        /*01d4*/ 	.word	0x0000abd0


	//   ....[4]....
        /*01d8*/ 	.word	0x0000bb80


	//----- nvinfo : EIATTR_MAX_THREADS
	.align		4
.L_37:
        /*01dc*/ 	.byte	0x04, 0x05
        /*01de*/ 	.short	(.L_39 - .L_38)
.L_38:
        /*01e0*/ 	.word	0x00000180
        /*01e4*/ 	.word	0x00000001
        /*01e8*/ 	.word	0x00000001


	//----- nvinfo : EIATTR_CRS_STACK_SIZE
	.align		4
.L_39:
        /*01ec*/ 	.byte	0x04, 0x1e
        /*01ee*/ 	.short	(.L_41 - .L_40)
.L_40:
        /*01f0*/ 	.word	0x00000000


	//----- nvinfo : EIATTR_CBANK_PARAM_SIZE
	.align		4
.L_41:
        /*01f4*/ 	.byte	0x03, 0x19
        /*01f6*/ 	.short	0x0470


	//----- nvinfo : EIATTR_PARAM_CBANK
	.align		4
        /*01f8*/ 	.byte	0x04, 0x0a
        /*01fa*/ 	.short	(.L_43 - .L_42)
	.align		4
.L_42:
        /*01fc*/ 	.word	index@(.nv.constant0._ZN7cutlass13device_kernelINS_4gemm6kernel13GemmUniversalIN4cute5tupleIJiiiiEEENS1_10collective13CollectiveMmaINS1_34MainloopSm90TmaGmmaWarpSpecializedILi2ENS5_IJNS4_1CILi1EEESB_SB_EEENS1_35KernelTmaWarpSpecializedCooperativeEEENS5_IJNSA_ILi384EEENSA_ILi48EEENSA_ILi128EEEEEENS_10bfloat16_tENS5_IJlSB_lEEESJ_SK_NS4_8TiledMMAINS4_8MMA_AtomIJNS4_4SM904GMMA27MMA_64x16x16_F32BF16BF16_SSILNSO_5MajorE0ELSQ_0ELNSO_7ScaleInE1ELSR_1EEEEEENS4_6LayoutINS5_IJNSA_ILi2EEESB_SB_EEENS5_IJSB_NSA_ILi0EEESX_EEEEENS5_IJNS4_10UnderscoreES10_S10_EEEEENS4_13SM90_TMA_LOADENS4_14ComposedLayoutINS4_7SwizzleILi3ELi4ELi3EEENS4_18smem_ptr_flag_bitsILi16EEENSU_INS5_IJNSA_ILi8EEENSA_ILi64EEEEEENS5_IJS1A_SB_EEEEEEEvNS4_8identityES13_S1E_vS1F_EENS_8epilogue10collective6detail29Sm90TmaWarpSpecializedAdapterINS1I_15DefaultEpilogueISJ_SK_SK_NS1H_6thread17LinearCombinationISJ_Li1EffLNS1M_9ScaleType4KindE0ELNS_15FloatRoundStyleE2ESJ_EENS1_15EpilogueDefaultEEEEEvvEEEEvNT_6ParamsE)
        /*0200*/ 	.short	0x0210
        /*0202*/ 	.short	0x0470


	//----- nvinfo : EIATTR_SW_WAR
	.align		4
.L_43:
        /*0204*/ 	.byte	0x04, 0x36
        /*0206*/ 	.short	(.L_45 - .L_44)
.L_44:
        /*0208*/ 	.word	0x00000008
.L_45:


//--------------------- .nv.callgraph             --------------------------
	.section	.nv.callgraph,"",@"SHT_CUDA_CALLGRAPH"
	.align	4
	.sectionentsize	8
	.align		4
        /*0000*/ 	.word	0x00000000
	.align		4
        /*0004*/ 	.word	0xffffffff
	.align		4
        /*0008*/ 	.word	index@(_ZN7cutlass13device_kernelINS_4gemm6kernel13GemmUniversalIN4cute5tupleIJiiiiEEENS1_10collective13CollectiveMmaINS1_34MainloopSm90TmaGmmaWarpSpecializedILi2ENS5_IJNS4_1CILi1EEESB_SB_EEENS1_35KernelTmaWarpSpecializedCooperativeEEENS5_IJNSA_ILi384EEENSA_ILi48EEENSA_ILi128EEEEEENS_10bfloat16_tENS5_IJlSB_lEEESJ_SK_NS4_8TiledMMAINS4_8MMA_AtomIJNS4_4SM904GMMA27MMA_64x16x16_F32BF16BF16_SSILNSO_5MajorE0ELSQ_0ELNSO_7ScaleInE1ELSR_1EEEEEENS4_6LayoutINS5_IJNSA_ILi2EEESB_SB_EEENS5_IJSB_NSA_ILi0EEESX_EEEEENS5_IJNS4_10UnderscoreES10_S10_EEEEENS4_13SM90_TMA_LOADENS4_14ComposedLayoutINS4_7SwizzleILi3ELi4ELi3EEENS4_18smem_ptr_flag_bitsILi16EEENSU_INS5_IJNSA_ILi8EEENSA_ILi64EEEEEENS5_IJS1A_SB_EEEEEEEvNS4_8identityES13_S1E_vS1F_EENS_8epilogue10collective6detail29Sm90TmaWarpSpecializedAdapterINS1I_15DefaultEpilogueISJ_SK_SK_NS1H_6thread17LinearCombinationISJ_Li1EffLNS1M_9ScaleType4KindE0ELNS_15FloatRoundStyleE2ESJ_EENS1_15EpilogueDefaultEEEEEvvEEEEvNT_6ParamsE)
	.align		4
        /*000c*/ 	.word	index@(__assertfail)
	.align		4
        /*0010*/ 	.word	0x00000000
	.align		4
        /*0014*/ 	.word	0xfffffffe
	.align		4
        /*0018*/ 	.word	0x00000000
	.align		4
        /*001c*/ 	.word	0xfffffffd
	.align		4
        /*0020*/ 	.word	0x00000000
	.align		4
        /*0024*/ 	.word	0xfffffffc


//--------------------- .nv.constant4             --------------------------
	.section	.nv.constant4,"a",@progbits
	.align	8
	.align		8
.nv.constant4:
        /*0000*/ 	.dword	__assertfail
	.align		8
        /*0008*/ 	.dword	__unnamed_1
	.align		8
        /*0010*/ 	.dword	_ZN40_INTERNAL_1da862a6_4_k_cu_cecdaaeb_143764cuda3std3__45__cpo5beginE
	.align		8
        /*0018*/ 	.dword	_ZN40_INTERNAL_1da862a6_4_k_cu_cecdaaeb_143764cuda3std3__45__cpo3endE
	.align		8
        /*0020*/ 	.dword	_ZN40_INTERNAL_1da862a6_4_k_cu_cecdaaeb_143764cuda3std3__45__cpo6cbeginE
	.align		8
        /*0028*/ 	.dword	_ZN40_INTERNAL_1da862a6_4_k_cu_cecdaaeb_143764cuda3std3__45__cpo4cendE
	.align		8
        /*0030*/ 	.dword	_ZN40_INTERNAL_1da862a6_4_k_cu_cecdaaeb_143764cuda3std3__442_GLOBAL__N__1da862a6_4_k_cu_cecdaaeb_143766ignoreE
	.align		8
        /*0038*/ 	.dword	_ZN40_INTERNAL_1da862a6_4_k_cu_cecdaaeb_143764cuda3std3__419piecewise_constructE
	.align		8
        /*0040*/ 	.dword	_ZN40_INTERNAL_1da862a6_4_k_cu_cecdaaeb_143764cuda3std3__48in_placeE
	.align		8
        /*0048*/ 	.dword	_ZN40_INTERNAL_1da862a6_4_k_cu_cecdaaeb_143764cuda3std6ranges3__45__cpo4swapE
	.align		8
        /*0050*/ 	.dword	_ZN40_INTERNAL_1da862a6_4_k_cu_cecdaaeb_143764cuda3std6ranges3__45__cpo9iter_moveE
	.align		8
        /*0058*/ 	.dword	_ZN40_INTERNAL_1da862a6_4_k_cu_cecdaaeb_143764cute7productE
	.align		8
        /*0060*/ 	.dword	_ZN40_INTERNAL_1da862a6_4_k_cu_cecdaaeb_143764cute1_E
	.align		8
        /*0068*/ 	.dword	$str$22
	.align		8
        /*0070*/ 	.dword	$str$23


//--------------------- .text._ZN7cutlass13device_kernelINS_4gemm6kernel13GemmUniversalIN4cute5tupleIJiiiiEEENS1_10collective13CollectiveMmaINS1_34MainloopSm90TmaGmmaWarpSpecializedILi2ENS5_IJNS4_1CILi1EEESB_SB_EEENS1_35KernelTmaWarpSpecializedCooperativeEEENS5_IJNSA_ILi384EEENSA_ILi48EEENSA_ILi128EEEEEENS_10bfloat16_tENS5_IJlSB_lEEESJ_SK_NS4_8TiledMMAINS4_8MMA_AtomIJNS4_4SM904GMMA27MMA_64x16x16_F32BF16BF16_SSILNSO_5MajorE0ELSQ_0ELNSO_7ScaleInE1ELSR_1EEEEEENS4_6LayoutINS5_IJNSA_ILi2EEESB_SB_EEENS5_IJSB_NSA_ILi0EEESX_EEEEENS5_IJNS4_10UnderscoreES10_S10_EEEEENS4_13SM90_TMA_LOADENS4_14ComposedLayoutINS4_7SwizzleILi3ELi4ELi3EEENS4_18smem_ptr_flag_bitsILi16EEENSU_INS5_IJNSA_ILi8EEENSA_ILi64EEEEEENS5_IJS1A_SB_EEEEEEEvNS4_8identityES13_S1E_vS1F_EENS_8epilogue10collective6detail29Sm90TmaWarpSpecializedAdapterINS1I_15DefaultEpilogueISJ_SK_SK_NS1H_6thread17LinearCombinationISJ_Li1EffLNS1M_9ScaleType4KindE0ELNS_15FloatRoundStyleE2ESJ_EENS1_15EpilogueDefaultEEEEEvvEEEEvNT_6ParamsE --------------------------
	.section	.text._ZN7cutlass13device_kernelINS_4gemm6kernel13GemmUniversalIN4cute5tupleIJiiiiEEENS1_10collective13CollectiveMmaINS1_34MainloopSm90TmaGmmaWarpSpecializedILi2ENS5_IJNS4_1CILi1EEESB_SB_EEENS1_35KernelTmaWarpSpecializedCooperativeEEENS5_IJNSA_ILi384EEENSA_ILi48EEENSA_ILi128EEEEEENS_10bfloat16_tENS5_IJlSB_lEEESJ_SK_NS4_8TiledMMAINS4_8MMA_AtomIJNS4_4SM904GMMA27MMA_64x16x16_F32BF16BF16_SSILNSO_5MajorE0ELSQ_0ELNSO_7ScaleInE1ELSR_1EEEEEENS4_6LayoutINS5_IJNSA_ILi2EEESB_SB_EEENS5_IJSB_NSA_ILi0EEESX_EEEEENS5_IJNS4_10UnderscoreES10_S10_EEEEENS4_13SM90_TMA_LOADENS4_14ComposedLayoutINS4_7SwizzleILi3ELi4ELi3EEENS4_18smem_ptr_flag_bitsILi16EEENSU_INS5_IJNSA_ILi8EEENSA_ILi64EEEEEENS5_IJS1A_SB_EEEEEEEvNS4_8identityES13_S1E_vS1F_EENS_8epilogue10collective6detail29Sm90TmaWarpSpecializedAdapterINS1I_15DefaultEpilogueISJ_SK_SK_NS1H_6thread17LinearCombinationISJ_Li1EffLNS1M_9ScaleType4KindE0ELNS_15FloatRoundStyleE2ESJ_EENS1_15EpilogueDefaultEEEEEvvEEEEvNT_6ParamsE,"ax",@progbits
	.align	128
.text._ZN7cutlass13device_kernelINS_4gemm6kernel13GemmUniversalIN4cute5tupleIJiiiiEEENS1_10collective13CollectiveMmaINS1_34MainloopSm90TmaGmmaWarpSpecializedILi2ENS5_IJNS4_1CILi1EEESB_SB_EEENS1_35KernelTmaWarpSpecializedCooperativeEEENS5_IJNSA_ILi384EEENSA_ILi48EEENSA_ILi128EEEEEENS_10bfloat16_tENS5_IJlSB_lEEESJ_SK_NS4_8TiledMMAINS4_8MMA_AtomIJNS4_4SM904GMMA27MMA_64x16x16_F32BF16BF16_SSILNSO_5MajorE0ELSQ_0ELNSO_7ScaleInE1ELSR_1EEEEEENS4_6LayoutINS5_IJNSA_ILi2EEESB_SB_EEENS5_IJSB_NSA_ILi0EEESX_EEEEENS5_IJNS4_10UnderscoreES10_S10_EEEEENS4_13SM90_TMA_LOADENS4_14ComposedLayoutINS4_7SwizzleILi3ELi4ELi3EEENS4_18smem_ptr_flag_bitsILi16EEENSU_INS5_IJNSA_ILi8EEENSA_ILi64EEEEEENS5_IJS1A_SB_EEEEEEEvNS4_8identityES13_S1E_vS1F_EENS_8epilogue10collective6detail29Sm90TmaWarpSpecializedAdapterINS1I_15DefaultEpilogueISJ_SK_SK_NS1H_6thread17LinearCombinationISJ_Li1EffLNS1M_9ScaleType4KindE0ELNS_15FloatRoundStyleE2ESJ_EENS1_15EpilogueDefaultEEEEEvvEEEEvNT_6ParamsE:
        .type           _ZN7cutlass13device_kernelINS_4gemm6kernel13GemmUniversalIN4cute5tupleIJiiiiEEENS1_10collective13CollectiveMmaINS1_34MainloopSm90TmaGmmaWarpSpecializedILi2ENS5_IJNS4_1CILi1EEESB_SB_EEENS1_35KernelTmaWarpSpecializedCooperativeEEENS5_IJNSA_ILi384EEENSA_ILi48EEENSA_ILi128EEEEEENS_10bfloat16_tENS5_IJlSB_lEEESJ_SK_NS4_8TiledMMAINS4_8MMA_AtomIJNS4_4SM904GMMA27MMA_64x16x16_F32BF16BF16_SSILNSO_5MajorE0ELSQ_0ELNSO_7ScaleInE1ELSR_1EEEEEENS4_6LayoutINS5_IJNSA_ILi2EEESB_SB_EEENS5_IJSB_NSA_ILi0EEESX_EEEEENS5_IJNS4_10UnderscoreES10_S10_EEEEENS4_13SM90_TMA_LOADENS4_14ComposedLayoutINS4_7SwizzleILi3ELi4ELi3EEENS4_18smem_ptr_flag_bitsILi16EEENSU_INS5_IJNSA_ILi8EEENSA_ILi64EEEEEENS5_IJS1A_SB_EEEEEEEvNS4_8identityES13_S1E_vS1F_EENS_8epilogue10collective6detail29Sm90TmaWarpSpecializedAdapterINS1I_15DefaultEpilogueISJ_SK_SK_NS1H_6thread17LinearCombinationISJ_Li1EffLNS1M_9ScaleType4KindE0ELNS_15FloatRoundStyleE2ESJ_EENS1_15EpilogueDefaultEEEEEvvEEEEvNT_6ParamsE,@function
        .size           _ZN7cutlass13device_kernelINS_4gemm6kernel13GemmUniversalIN4cute5tupleIJiiiiEEENS1_10collective13CollectiveMmaINS1_34MainloopSm90TmaGmmaWarpSpecializedILi2ENS5_IJNS4_1CILi1EEESB_SB_EEENS1_35KernelTmaWarpSpecializedCooperativeEEENS5_IJNSA_ILi384EEENSA_ILi48EEENSA_ILi128EEEEEENS_10bfloat16_tENS5_IJlSB_lEEESJ_SK_NS4_8TiledMMAINS4_8MMA_AtomIJNS4_4SM904GMMA27MMA_64x16x16_F32BF16BF16_SSILNSO_5MajorE0ELSQ_0ELNSO_7ScaleInE1ELSR_1EEEEEENS4_6LayoutINS5_IJNSA_ILi2EEESB_SB_EEENS5_IJSB_NSA_ILi0EEESX_EEEEENS5_IJNS4_10UnderscoreES10_S10_EEEEENS4_13SM90_TMA_LOADENS4_14ComposedLayoutINS4_7SwizzleILi3ELi4ELi3EEENS4_18smem_ptr_flag_bitsILi16EEENSU_INS5_IJNSA_ILi8EEENSA_ILi64EEEEEENS5_IJS1A_SB_EEEEEEEvNS4_8identityES13_S1E_vS1F_EENS_8epilogue10collective6detail29Sm90TmaWarpSpecializedAdapterINS1I_15DefaultEpilogueISJ_SK_SK_NS1H_6thread17LinearCombinationISJ_Li1EffLNS1M_9ScaleType4KindE0ELNS_15FloatRoundStyleE2ESJ_EENS1_15EpilogueDefaultEEEEEvvEEEEvNT_6ParamsE,(.L_x_200 - _ZN7cutlass13device_kernelINS_4gemm6kernel13GemmUniversalIN4cute5tupleIJiiiiEEENS1_10collective13CollectiveMmaINS1_34MainloopSm90TmaGmmaWarpSpecializedILi2ENS5_IJNS4_1CILi1EEESB_SB_EEENS1_35KernelTmaWarpSpecializedCooperativeEEENS5_IJNSA_ILi384EEENSA_ILi48EEENSA_ILi128EEEEEENS_10bfloat16_tENS5_IJlSB_lEEESJ_SK_NS4_8TiledMMAINS4_8MMA_AtomIJNS4_4SM904GMMA27MMA_64x16x16_F32BF16BF16_SSILNSO_5MajorE0ELSQ_0ELNSO_7ScaleInE1ELSR_1EEEEEENS4_6LayoutINS5_IJNSA_ILi2EEESB_SB_EEENS5_IJSB_NSA_ILi0EEESX_EEEEENS5_IJNS4_10UnderscoreES10_S10_EEEEENS4_13SM90_TMA_LOADENS4_14ComposedLayoutINS4_7SwizzleILi3ELi4ELi3EEENS4_18smem_ptr_flag_bitsILi16EEENSU_INS5_IJNSA_ILi8EEENSA_ILi64EEEEEENS5_IJS1A_SB_EEEEEEEvNS4_8identityES13_S1E_vS1F_EENS_8epilogue10collective6detail29Sm90TmaWarpSpecializedAdapterINS1I_15DefaultEpilogueISJ_SK_SK_NS1H_6thread17LinearCombinationISJ_Li1EffLNS1M_9ScaleType4KindE0ELNS_15FloatRoundStyleE2ESJ_EENS1_15EpilogueDefaultEEEEEvvEEEEvNT_6ParamsE)
        .other          _ZN7cutlass13device_kernelINS_4gemm6kernel13GemmUniversalIN4cute5tupleIJiiiiEEENS1_10collective13CollectiveMmaINS1_34MainloopSm90TmaGmmaWarpSpecializedILi2ENS5_IJNS4_1CILi1EEESB_SB_EEENS1_35KernelTmaWarpSpecializedCooperativeEEENS5_IJNSA_ILi384EEENSA_ILi48EEENSA_ILi128EEEEEENS_10bfloat16_tENS5_IJlSB_lEEESJ_SK_NS4_8TiledMMAINS4_8MMA_AtomIJNS4_4SM904GMMA27MMA_64x16x16_F32BF16BF16_SSILNSO_5MajorE0ELSQ_0ELNSO_7ScaleInE1ELSR_1EEEEEENS4_6LayoutINS5_IJNSA_ILi2EEESB_SB_EEENS5_IJSB_NSA_ILi0EEESX_EEEEENS5_IJNS4_10UnderscoreES10_S10_EEEEENS4_13SM90_TMA_LOADENS4_14ComposedLayoutINS4_7SwizzleILi3ELi4ELi3EEENS4_18smem_ptr_flag_bitsILi16EEENSU_INS5_IJNSA_ILi8EEENSA_ILi64EEEEEENS5_IJS1A_SB_EEEEEEEvNS4_8identityES13_S1E_vS1F_EENS_8epilogue10collective6detail29Sm90TmaWarpSpecializedAdapterINS1I_15DefaultEpilogueISJ_SK_SK_NS1H_6thread17LinearCombinationISJ_Li1EffLNS1M_9ScaleType4KindE0ELNS_15FloatRoundStyleE2ESJ_EENS1_15EpilogueDefaultEEEEEvvEEEEvNT_6ParamsE,@"STO_CUDA_ENTRY STV_DEFAULT"
_ZN7cutlass13device_kernelINS_4gemm6kernel13GemmUniversalIN4cute5tupleIJiiiiEEENS1_10collective13CollectiveMmaINS1_34MainloopSm90TmaGmmaWarpSpecializedILi2ENS5_IJNS4_1CILi1EEESB_SB_EEENS1_35KernelTmaWarpSpecializedCooperativeEEENS5_IJNSA_ILi384EEENSA_ILi48EEENSA_ILi128EEEEEENS_10bfloat16_tENS5_IJlSB_lEEESJ_SK_NS4_8TiledMMAINS4_8MMA_AtomIJNS4_4SM904GMMA27MMA_64x16x16_F32BF16BF16_SSILNSO_5MajorE0ELSQ_0ELNSO_7ScaleInE1ELSR_1EEEEEENS4_6LayoutINS5_IJNSA_ILi2EEESB_SB_EEENS5_IJSB_NSA_ILi0EEESX_EEEEENS5_IJNS4_10UnderscoreES10_S10_EEEEENS4_13SM90_TMA_LOADENS4_14ComposedLayoutINS4_7SwizzleILi3ELi4ELi3EEENS4_18smem_ptr_flag_bitsILi16EEENSU_INS5_IJNSA_ILi8EEENSA_ILi64EEEEEENS5_IJS1A_SB_EEEEEEEvNS4_8identityES13_S1E_vS1F_EENS_8epilogue10collective6detail29Sm90TmaWarpSpecializedAdapterINS1I_15DefaultEpilogueISJ_SK_SK_NS1H_6thread17LinearCombinationISJ_Li1EffLNS1M_9ScaleType4KindE0ELNS_15FloatRoundStyleE2ESJ_EENS1_15EpilogueDefaultEEEEEvvEEEEvNT_6ParamsE:
[----:B------:R-:W0:Y:S01]  /*0000*/  LDC R1, c[0x0][0x28] ;  /* 0x00000a00ff017b82 */ /* 0x000e220000000800 */
[----:B------:R-:W1:Y:S01]  /*0010*/  S2R R18, SR_TID.X ;  /* 0x0000000000127919 */ /* 0x000e620000002100 */
[----:B------:R-:W-:Y:S01]  /*0020*/  ELECT P0, URZ, PT ;  /* 0x00000000003f782f */ /* 0x000fe20003800000 */
[----:B------:R-:W-:Y:S01]  /*0030*/  BSSY B0, `(.L_x_0) ;  /* 0x000000f000007945 */ /* 0x000fe20003800000 */
[--C-:B-1----:R-:W-:Y:S02]  /*0040*/  SHF.R.U32.HI R0, RZ, 0x5, R18.reuse ;  /* 0x00000005ff007819 */ /* 0x102fe40000011612 */
[----:B------:R-:W-:-:S03]  /*0050*/  SHF.R.U32.HI R22, RZ, 0x7, R18 ;  /* 0x00000007ff167819 */ /* 0x000fc60000011612 */
[----:B------:R-:W1:Y:S04]  /*0060*/  SHFL.IDX PT, R5, R0, RZ, 0x1f ;  /* 0x00001fff00057589 */ /* 0x000e6800000e0000 */
[----:B------:R2:W3:Y:S01]  /*0070*/  SHFL.IDX PT, R8, R22, RZ, 0x1f ;  /* 0x00001fff16087589 */ /* 0x0004e200000e0000 */
[----:B-1----:R-:W-:-:S13]  /*0080*/  ISETP.NE.OR P0, PT, R5, RZ, !P0 ;  /* 0x000000ff0500720c */ /* 0x002fda0004705670 */
[----:B0-23--:R-:W-:Y:S05]  /*0090*/  @P0 BRA `(.L_x_1) ;  /* 0x0000000000200947 */ /* 0x00dfea0003800000 */
[----:B------:R-:W-:Y:S02]  /*00a0*/  ULDC.64 UR4, c[0x0][0x198] ;  /* 0x0000660000047ab9 */ /* 0x000fe40000000a00 */
[----:B------:R-:W-:Y:S02]  /*00b0*/  UIADD3 UR6, UP0, UR4, 0xf0, URZ ;  /* 0x000000f004067890 */ /* 0x000fe4000ff1e03f */
[----:B------:R-:W-:Y:S02]  /*00c0*/  UIADD3 UR4, UP1, UR4, 0x1f0, URZ ;  /* 0x000001f004047890 */ /* 0x000fe4000ff3e03f */
[----:B------:R-:W-:Y:S02]  /*00d0*/  UIADD3.X UR7, URZ, UR5, URZ, UP0, !UPT ;  /* 0x000000053f077290 */ /* 0x000fe400087fe43f */
[----:B------:R-:W-:-:S07]  /*00e0*/  UIADD3.X UR5, URZ, UR5, URZ, UP1, !UPT ;  /* 0x000000053f057290 */ /* 0x000fce0008ffe43f */
[----:B------:R0:W-:Y:S02]  /*00f0*/  UTMACCTL.PF [UR6] ;  /* 0x00000000060079b9 */ /* 0x0001e40008040000 */
[----:B------:R0:W-:Y:S02]  /*0100*/  UTMACCTL.PF [UR4] ;  /* 0x00000000040079b9 */ /* 0x0001e40008040000 */
[----:B0-----:R-:W-:Y:S01]  /*0110*/  NOP ;  /* 0x0000000000007918 */ /* 0x001fe20000000000 */
.L_x_1:
[----:B------:R-:W-:Y:S05]  /*0120*/  BSYNC B0 ;  /* 0x0000000000007941 */ /* 0x000fea0003800000 */
.L_x_0:
[----:B------:R-:W0:Y:S02]  /*0130*/  SHFL.IDX PT, R2, R0, RZ, 0x1f ;  /* 0x00001fff00027589 */ /* 0x000e2400000e0000 */
[----:B0-----:R-:W-:-:S13]  /*0140*/  ISETP.NE.AND P0, PT, R2, RZ, PT ;  /* 0x000000ff0200720c */ /* 0x001fda0003f05270 */
[----:B------:R-:W-:Y:S05]  /*0150*/  @P0 BRA `(.L_x_2) ;  /* 0x0000000000480947 */ /* 0x000fea0003800000 */
[----:B------:R-:W0:Y:S01]  /*0160*/  S2UR UR8, SR_CgaCtaId ;  /* 0x00000000000879c3 */ /* 0x000e220000008800 */
[----:B------:R-:W-:Y:S01]  /*0170*/  UMOV UR4, 0x400 ;  /* 0x0000040000047882 */ /* 0x000fe20000000000 */
[----:B------:R-:W-:Y:S01]  /*0180*/  UMOV UR5, 0x1 ;  /* 0x0000000100057882 */ /* 0x000fe20000000000 */
[----:B------:R-:W-:Y:S01]  /*0190*/  UMOV UR6, 0x100 ;  /* 0x0000010000067882 */ /* 0x000fe20000000000 */
[----:B------:R-:W-:Y:S01]  /*01a0*/  ELECT P0, URZ, PT ;  /* 0x00000000003f782f */ /* 0x000fe20003800000 */
[----:B------:R-:W-:-:S04]  /*01b0*/  UIADD3 UR6, -UR6, 0x100000, URZ ;  /* 0x0010000006067890 */ /* 0x000fc8000fffe13f */
[----:B------:R-:W-:Y:S02]  /*01c0*/  USHF.L.U32 UR7, UR6, 0xb, URZ ;  /* 0x0000000b06077899 */ /* 0x000fe4000800063f */
[----:B------:R-:W-:Y:S02]  /*01d0*/  USHF.L.U32 UR6, UR6, 0x1, URZ ;  /* 0x0000000106067899 */ /* 0x000fe4000800063f */
[----:B0-----:R-:W-:Y:S02]  /*01e0*/  ULEA UR8, UR8, UR4, 0x18 ;  /* 0x0000000408087291 */ /* 0x001fe4000f8ec03f */
[----:B------:R-:W-:-:S04]  /*01f0*/  UIADD3 UR4, -UR5, 0x100000, URZ ;  /* 0x0010000005047890 */ /* 0x000fc8000fffe13f */
[----:B------:R-:W-:Y:S02]  /*0200*/  USHF.L.U32 UR5, UR4, 0xb, URZ ;  /* 0x0000000b04057899 */ /* 0x000fe4000800063f */
[----:B------:R-:W-:Y:S01]  /*0210*/  USHF.L.U32 UR4, UR4, 0x1, URZ ;  /* 0x0000000104047899 */ /* 0x000fe2000800063f */
[----:B------:R-:W0:Y:S11]  /*0220*/  FENCE.VIEW.ASYNC.S ;  /* 0x00000000000073c6 */ /* 0x000e360000000000 */
[----:B0-----:R0:W1:Y:S01]  /*0230*/  SYNCS.EXCH.64 URZ, [UR8], UR4 ;  /* 0x00000004083f75b2 */ /* 0x0010620008000100 */
[----:B------:R0:W2:Y:S01]  /*0240*/  SYNCS.EXCH.64 URZ, [UR8+0x10], UR6 ;  /* 0x00001006083f75b2 */ /* 0x0000a20008000100 */
[----:B------:R0:W3:Y:S01]  /*0250*/  SYNCS.EXCH.64 URZ, [UR8+0x8], UR4 ;  /* 0x00000804083f75b2 */ /* 0x0000e20008000100 */
[----:B------:R0:W4:Y:S01]  /*0260*/  SYNCS.EXCH.64 URZ, [UR8+0x18], UR6 ;  /* 0x00001806083f75b2 */ /* 0x0001220008000100 */
[----:B------:R-:W-:Y:S01]  /*0270*/  NOP ;  /* 0x0000000000007918 */ /* 0x000fe20000000000 */
.L_x_2:
[----:B------:R-:W5:Y:S01]  /*0280*/  SHFL.IDX PT, R0, R0, RZ, 0x1f ;  /* 0x00001fff00007589 */ /* 0x000f6200000e0000 */
[----:B------:R-:W-:Y:S01]  /*0290*/  ELECT P0, URZ, PT ;  /* 0x00000000003f782f */ /* 0x000fe20003800000 */
[----:B------:R-:W1:Y:S01]  /*02a0*/  LDC R2, c[0x0][0x65c] ;  /* 0x00019700ff027b82 */ /* 0x000e620000000800 */
[----:B------:R-:W-:Y:S01]  /*02b0*/  SHF.R.S32.HI R6, RZ, 0x1f, R5 ;  /* 0x0000001fff067819 */ /* 0x000fe20000011405 */
[----:B------:R-:W2:Y:S01]  /*02c0*/  S2R R3, SR_CTAID.Y ;  /* 0x0000000000037919 */ /* 0x000ea20000002600 */
[----:B0-----:R-:W-:Y:S01]  /*02d0*/  UMOV UR4, 0x20 ;  /* 0x0000002000047882 */ /* 0x001fe20000000000 */
[----:B------:R-:W-:Y:S01]  /*02e0*/  ISETP.NE.AND P2, PT, R8, RZ, PT ;  /* 0x000000ff0800720c */ /* 0x000fe20003f45270 */
[----:B------:R-:W-:Y:S01]  /*02f0*/  NOP ;  /* 0x0000000000007918 */ /* 0x000fe20000000000 */
[----:B------:R-:W0:Y:S01]  /*0300*/  S2R R4, SR_CTAID.X ;  /* 0x0000000000047919 */ /* 0x000e220000002500 */
[----:B------:R-:W-:Y:S01]  /*0310*/  LEA.HI R6, R6, R5, RZ, 0x2 ;  /* 0x0000000506067211 */ /* 0x000fe200078f10ff */
[----:B------:R-:W-:Y:S01]  /*0320*/  NOP ;  /* 0x0000000000007918 */ /* 0x000fe20000000000 */
[----:B-----5:R-:W-:-:S02]  /*0330*/  ISETP.NE.OR P0, PT, R0, RZ, !P0 ;  /* 0x000000ff0000720c */ /* 0x020fc40004705670 */
[----:B-1----:R-:W-:-:S04]  /*0340*/  ISETP.NE.AND P3, PT, R2, 0x1, PT ;  /* 0x000000010200780c */ /* 0x002fc80003f65270 */
[----:B------:R-:W-:Y:S02]  /*0350*/  P2R R0, PR, RZ, 0x8 ;  /* 0x00000008ff007803 */ /* 0x000fe40000000000 */
[----:B------:R-:W-:-:S05]  /*0360*/  LOP3.LUT R0, R6, 0xfffffffc, RZ, 0xc0, !PT ;  /* 0xfffffffc06007812 */ /* 0x000fca00078ec0ff */
[----:B------:R-:W-:Y:S01]  /*0370*/  VOTEU.ALL UP0, P0 ;  /* 0x00000000003f7886 */ /* 0x000fe20000000000 */
[----:B------:R-:W-:Y:S01]  /*0380*/  IMAD.IADD R0, R5, 0x1, -R0 ;  /* 0x0000000105007824 */ /* 0x000fe200078e0a00 */
[----:B------:R-:W0:Y:S01]  /*0390*/  @P3 LDC R17, c[0x0][0x10] ;  /* 0x00000400ff113b82 */ /* 0x000e220000000800 */
[----:B------:R-:W-:Y:S01]  /*03a0*/  VOTEU.ALL UP1, P0 ;  /* 0x00000000003f7886 */ /* 0x000fe20000020000 */
[----:B--2---:R-:W-:Y:S01]  /*03b0*/  @P3 IMAD.MOV.U32 R6, RZ, RZ, R3 ;  /* 0x000000ffff063224 */ /* 0x004fe200078e0003 */
[----:B------:R-:W-:Y:S01]  /*03c0*/  @!UP0 UMOV UR6, 0x400 ;  /* 0x0000040000068882 */ /* 0x000fe20000000000 */
[----:B------:R-:W-:-:S04]  /*03d0*/  @!UP0 UIADD3 UR4, -UR4, 0x100000, URZ ;  /* 0x0010000004048890 */ /* 0x000fc8000fffe13f */
[----:B------:R-:W-:Y:S02]  /*03e0*/  @!UP0 USHF.L.U32 UR5, UR4, 0xb, URZ ;  /* 0x0000000b04058899 */ /* 0x000fe4000800063f */
[----:B------:R-:W-:Y:S01]  /*03f0*/  @!UP0 USHF.L.U32 UR4, UR4, 0x1, URZ ;  /* 0x0000000104048899 */ /* 0x000fe2000800063f */
[----:B------:R-:W-:Y:S02]  /*0400*/  @P3 IMAD.MOV.U32 R7, RZ, RZ, RZ ;  /* 0x000000ffff073224 */ /* 0x000fe400078e00ff */
[----:B------:R-:W-:Y:S01]  /*0410*/  IMAD.MOV.U32 R5, RZ, RZ, RZ ;  /* 0x000000ffff057224 */ /* 0x000fe200078e00ff */
[----:B------:R-:W1:Y:S01]  /*0420*/  @!UP0 S2UR UR7, SR_CgaCtaId ;  /* 0x00000000000789c3 */ /* 0x000e620000008800 */
[----:B------:R-:W-:-:S07]  /*0430*/  @P3 IMAD.MOV.U32 R11, RZ, RZ, RZ ;  /* 0x000000ffff0b3224 */ /* 0x000fce00078e00ff */
[----:B------:R-:W2:Y:S01]  /*0440*/  @!P3 LDC R9, c[0x0][0xc] ;  /* 0x00000300ff09bb82 */ /* 0x000ea20000000800 */
[----:B0-----:R-:W-:-:S04]  /*0450*/  @P3 IMAD.WIDE.U32 R16, R4, R17, R6 ;  /* 0x0000001104103225 */ /* 0x001fc800078e0006 */
[----:B------:R-:W-:Y:S01]  /*0460*/  @P3 IMAD.IADD R17, R17, 0x1, R11 ;  /* 0x0000000111113824 */ /* 0x000fe200078e020b */
[----:B-1----:R-:W-:Y:S01]  /*0470*/  @!UP0 ULEA UR6, UR7, UR6, 0x18 ;  /* 0x0000000607068291 */ /* 0x002fe2000f8ec03f */
[----:B------:R-:W-:Y:S01]  /*0480*/  VOTEU.ALL UP0, P0 ;  /* 0x00000000003f7886 */ /* 0x000fe20000000000 */
[----:B------:R-:W-:-:S04]  /*0490*/  ISETP.NE.AND P0, PT, R0, 0x3, PT ;  /* 0x000000030000780c */ /* 0x000fc80003f05270 */
[----:B------:R-:W-:Y:S01]  /*04a0*/  ISETP.EQ.OR P0, PT, R0, RZ, !P0 ;  /* 0x000000ff0000720c */ /* 0x000fe20004702670 */
[----:B--2---:R-:W-:-:S03]  /*04b0*/  @!P3 IMAD.WIDE.U32 R6, R9, R3, R4 ;  /* 0x000000030906b225 */ /* 0x004fc600078e0004 */
[C---:B------:R-:W-:Y:S01]  /*04c0*/  ISETP.EQ.AND P0, PT, R8.reuse, RZ, P0 ;  /* 0x000000ff0800720c */ /* 0x040fe20000702270 */
[----:B------:R-:W-:Y:S01]  /*04d0*/  VIADD R8, R8, 0xffffffff ;  /* 0xffffffff08087836 */ /* 0x000fe20000000000 */
[----:B------:R-:W0:Y:S02]  /*04e0*/  FENCE.VIEW.ASYNC.S ;  /* 0x00000000000073c6 */ /* 0x000e240000000000 */
[----:B0-----:R0:W3:Y:S01]  /*04f0*/  @!UP0 SYNCS.EXCH.64 URZ, [UR6+0x30], UR4 ;  /* 0x00003004063f85b2 */ /* 0x0010e20008000100 */
[----:B------:R-:W-:Y:S01]  /*0500*/  @!P3 IMAD.MOV.U32 R16, RZ, RZ, R6 ;  /* 0x000000ffff10b224 */ /* 0x000fe200078e0006 */
[----:B------:R-:W-:Y:S01]  /*0510*/  SEL R19, RZ, 0x1, !P0 ;  /* 0x00000001ff137807 */ /* 0x000fe20004000000 */
[----:B------:R-:W-:Y:S01]  /*0520*/  @!P3 IMAD.MOV.U32 R17, RZ, RZ, R7 ;  /* 0x000000ffff11b224 */ /* 0x000fe200078e0007 */
[----:B------:R-:W-:-:S04]  /*0530*/  ISETP.GE.U32.AND P1, PT, R8, 0x2, PT ;  /* 0x000000020800780c */ /* 0x000fc80003f26070 */
[----:B------:R-:W-:Y:S01]  /*0540*/  SEL R19, R19, 0x2, P1 ;  /* 0x0000000213137807 */ /* 0x000fe20000800000 */
[----:B------:R0:W3:Y:S01]  /*0550*/  @!UP1 SYNCS.EXCH.64 URZ, [UR6+0x38], UR4 ;  /* 0x00003804063f95b2 */ /* 0x0000e20008000100 */
[----:B------:R-:W-:Y:S01]  /*0560*/  NOP ;  /* 0x0000000000007918 */ /* 0x000fe20000000000 */
[----:B---34-:R-:W-:Y:S06]  /*0570*/  BAR.SYNC.DEFER_BLOCKING 0x0 ;  /* 0x0000000000007b1d */ /* 0x018fec0000010000 */
[----:B------:R-:W-:Y:S05]  /*0580*/  @!P2 BRA `(.L_x_3) ;  /* 0x000000a00008a947 */ /* 0x000fea0003800000 */
[----:B------:R-:W-:-:S13]  /*0590*/  ISETP.GT.U32.AND P0, PT, R8, 0x1, PT ;  /* 0x000000010800780c */ /* 0x000fda0003f04070 */
[----:B0-----:R-:W-:Y:S05]  /*05a0*/  @P0 EXIT ;  /* 0x000000000000094d */ /* 0x001fea0003800000 */
[----:B------:R-:W-:Y:S01]  /*05b0*/  ULDC.64 UR4, c[0x0][0x650] ;  /* 0x0001940000047ab9 */ /* 0x000fe20000000a00 */
[----:B------:R-:W-:Y:S01]  /*05c0*/  PRMT R0, RZ, 0x7610, R0 ;  /* 0x00007610ff007816 */ /* 0x000fe20000000000 */
[----:B------:R-:W-:Y:S01]  /*05d0*/  IMAD.MOV.U32 R98, RZ, RZ, -0x1 ;  /* 0xffffffffff627424 */ /* 0x000fe200078e00ff */
[----:B------:R-:W-:Y:S01]  /*05e0*/  ISETP.GE.U32.AND P0, PT, R16, UR4, PT ;  /* 0x0000000410007c0c */ /* 0x000fe2000bf06070 */
[----:B------:R-:W-:Y:S02]  /*05f0*/  IMAD.MOV.U32 R99, RZ, RZ, -0x1 ;  /* 0xffffffffff637424 */ /* 0x000fe400078e00ff */
[----:B------:R-:W-:Y:S01]  /*0600*/  IMAD.MOV.U32 R23, RZ, RZ, -0x1 ;  /* 0xffffffffff177424 */ /* 0x000fe200078e00ff */
[----:B------:R-:W-:-:S13]  /*0610*/  ISETP.GE.U32.AND.EX P0, PT, R17, UR5, PT, P0 ;  /* 0x0000000511007c0c */ /* 0x000fda000bf06100 */
[----:B------:R-:W-:Y:S05]  /*0620*/  @P0 BRA `(.L_x_4) ;  /* 0x0000000400540947 */ /* 0x000fea0003800000 */
[----:B------:R-:W0:Y:S01]  /*0630*/  LDC.64 R14, c[0x0][0x628] ;  /* 0x00018a00ff0e7b82 */ /* 0x000e220000000a00 */
[----:B------:R-:W-:Y:S02]  /*0640*/  IMAD.MOV.U32 R6, RZ, RZ, R16 ;  /* 0x000000ffff067224 */ /* 0x000fe400078e0010 */
[----:B------:R-:W-:-:S05]  /*0650*/  IMAD.MOV.U32 R7, RZ, RZ, R17 ;  /* 0x000000ffff077224 */ /* 0x000fca00078e0011 */
[----:B------:R-:W1:Y:S08]  /*0660*/  LDC R0, c[0x0][0x630] ;  /* 0x00018c00ff007b82 */ /* 0x000e700000000800 */
[----:B------:R-:W2:Y:S01]  /*0670*/  LDC.64 R20, c[0x0][0x620] ;  /* 0x00018800ff147b82 */ /* 0x000ea20000000a00 */
[----:B0-----:R-:W-:-:S04]  /*0680*/  ISETP.NE.U32.AND P0, PT, R14, RZ, PT ;  /* 0x000000ff0e00720c */ /* 0x001fc80003f05070 */
[----:B------:R-:W-:-:S13]  /*0690*/  ISETP.NE.AND.EX P0, PT, R15, RZ, PT, P0 ;  /* 0x000000ff0f00720c */ /* 0x000fda0003f05300 */
[----:B-12---:R-:W-:Y:S05]  /*06a0*/  @!P0 BRA `(.L_x_5) ;  /* 0x0000000000288947 */ /* 0x006fea0003800000 */
[----:B------:R-:W0:Y:S02]  /*06b0*/  LDC R11, c[0x0][0x634] ;  /* 0x00018d00ff0b7b82 */ /* 0x000e240000000800 */
[----:B0-----:R-:W-:-:S05]  /*06c0*/  IADD3 R11, P0, R16, R11, RZ ;  /* 0x0000000b100b7210 */ /* 0x001fca0007f1e0ff */
[----:B------:R-:W-:-:S04]  /*06d0*/  IMAD.X R13, RZ, RZ, R17, P0 ;  /* 0x000000ffff0d7224 */ /* 0x000fc800000e0611 */
[----:B------:R-:W-:-:S04]  /*06e0*/  IMAD.WIDE.U32 R6, R13, R14, RZ ;  /* 0x0000000e0d067225 */ /* 0x000fc800078e00ff */
[----:B------:R-:W-:-:S04]  /*06f0*/  IMAD.WIDE.U32 R8, P0, R11, R15, R6 ;  /* 0x0000000f0b087225 */ /* 0x000fc80007800006 */
[----:B------:R-:W-:-:S04]  /*0700*/  IMAD.WIDE.U32 R6, R11, R14, RZ ;  /* 0x0000000e0b067225 */ /* 0x000fc800078e00ff */
[----:B------:R-:W-:Y:S01]  /*0710*/  IMAD.X R11, RZ, RZ, RZ, P0 ;  /* 0x000000ffff0b7224 */ /* 0x000fe200000e06ff */
[----:B------:R-:W-:Y:S01]  /*0720*/  IADD3 RZ, P0, R7, R8, RZ ;  /* 0x0000000807ff7210 */ /* 0x000fe20007f1e0ff */
[----:B------:R-:W-:-:S04]  /*0730*/  IMAD.MOV.U32 R10, RZ, RZ, R9 ;  /* 0x000000ffff0a7224 */ /* 0x000fc800078e0009 */
[----:B------:R-:W-:-:S08]  /*0740*/  IMAD.WIDE.U32.X R6, R13, R15, R10, P0 ;  /* 0x0000000f0d067225 */ /* 0x000fd000000e040a */
.L_x_5:
[-CC-:B------:R-:W-:Y:S01]  /*0750*/  SHF.R.U64 R23, R6, R0.reuse, R7.reuse ;  /* 0x0000000006177219 */ /* 0x180fe20000001207 */
[----:B------:R-:W0:Y:S01]  /*0760*/  LDC R10, c[0x0][0x618] ;  /* 0x00018600ff0a7b82 */ /* 0x000e220000000800 */
[----:B------:R-:W-:Y:S01]  /*0770*/  SHF.R.U32.HI R5, RZ, R0, R7 ;  /* 0x00000000ff057219 */ /* 0x000fe20000011607 */
[----:B------:R-:W-:Y:S01]  /*0780*/  ULDC UR4, c[0x0][0x150] ;  /* 0x0000540000047ab9 */ /* 0x000fe20000000800 */
[----:B------:R-:W-:Y:S02]  /*0790*/  IADD3 R9, P0, RZ, -R23, RZ ;  /* 0x80000017ff097210 */ /* 0x000fe40007f1e0ff */
[----:B------:R-:W-:-:S03]  /*07a0*/  I2FP.F32.U32 R0, R4 ;  /* 0x0000000400007245 */ /* 0x000fc60000201000 */
[----:B------:R-:W1:Y:S01]  /*07b0*/  LDC.64 R28, c[0x0][0x640] ;  /* 0x00019000ff1c7b82 */ /* 0x000e620000000a00 */
[----:B------:R-:W-:Y:S02]  /*07c0*/  IMAD.X R11, RZ, RZ, ~R5, P0 ;  /* 0x000000ffff0b7224 */ /* 0x000fe400000e0e05 */
[----:B------:R-:W-:Y:S01]  /*07d0*/  FMUL R0, R0, UR4 ;  /* 0x0000000400007c20 */ /* 0x000fe20008400000 */
[----:B------:R-:W-:Y:S01]  /*07e0*/  IMAD.WIDE.U32 R6, R9, R20, R16 ;  /* 0x0000001409067225 */ /* 0x000fe200078e0010 */
[----:B------:R-:W-:-:S03]  /*07f0*/  ULDC UR4, c[0x0][0x154] ;  /* 0x0000550000047ab9 */ /* 0x000fc60000000800 */
[----:B------:R-:W-:Y:S01]  /*0800*/  IMAD R8, R11, R20, RZ ;  /* 0x000000140b087224 */ /* 0x000fe200078e02ff */
[----:B------:R-:W2:Y:S01]  /*0810*/  LDC R5, c[0x0][0x144] ;  /* 0x00005100ff057b82 */ /* 0x000ea20000000800 */
[----:B------:R-:W3:Y:S02]  /*0820*/  F2I.U32.TRUNC.NTZ R0, R0 ;  /* 0x0000000000007305 */ /* 0x000ee4000020f000 */
[----:B------:R-:W-:-:S04]  /*0830*/  IMAD R9, R9, R21, R8 ;  /* 0x0000001509097224 */ /* 0x000fc800078e0208 */
[----:B------:R-:W-:Y:S01]  /*0840*/  IMAD.IADD R7, R7, 0x1, R9 ;  /* 0x0000000107077824 */ /* 0x000fe200078e0209 */
[----:B------:R-:W4:Y:S01]  /*0850*/  LDC R12, c[0x0][0x608] ;  /* 0x00018200ff0c7b82 */ /* 0x000f220000000800 */
[----:B------:R-:W-:-:S03]  /*0860*/  IMAD.MOV.U32 R9, RZ, RZ, -0x1 ;  /* 0xffffffffff097424 */ /* 0x000fc600078e00ff */
[-CC-:B0-----:R-:W-:Y:S02]  /*0870*/  SHF.R.U64 R20, R6, R10.reuse, R7.reuse ;  /* 0x0000000a06147219 */ /* 0x181fe40000001207 */
[----:B------:R-:W-:Y:S02]  /*0880*/  I2FP.F32.U32 R6, R3 ;  /* 0x0000000300067245 */ /* 0x000fe40000201000 */
[----:B------:R-:W0:Y:S01]  /*0890*/  LDC R26, c[0x0][0x658] ;  /* 0x00019600ff1a7b82 */ /* 0x000e220000000800 */
[----:B-1----:R-:W-:Y:S01]  /*08a0*/  ISETP.NE.U32.AND P0, PT, R28, RZ, PT ;  /* 0x000000ff1c00720c */ /* 0x002fe20003f05070 */
[----:B---3--:R-:W-:Y:S01]  /*08b0*/  IMAD.MOV R8, RZ, RZ, -R0 ;  /* 0x000000ffff087224 */ /* 0x008fe200078e0a00 */
[----:B------:R-:W-:Y:S01]  /*08c0*/  SHF.R.U32.HI R7, RZ, R10, R7 ;  /* 0x0000000aff077219 */ /* 0x000fe20000011607 */
[----:B------:R-:W-:Y:S01]  /*08d0*/  FMUL R6, R6, UR4 ;  /* 0x0000000406067c20 */ /* 0x000fe20008400000 */
[----:B------:R-:W-:-:S03]  /*08e0*/  ISETP.NE.AND.EX P0, PT, R29, RZ, PT, P0 ;  /* 0x000000ff1d00720c */ /* 0x000fc60003f05300 */
[----:B------:R-:W1:Y:S01]  /*08f0*/  LDC R14, c[0x0][0x148] ;  /* 0x00005200ff0e7b82 */ /* 0x000e620000000800 */
[----:B--2---:R-:W-:-:S07]  /*0900*/  IMAD R0, R5, R8, R4 ;  /* 0x0000000805007224 */ /* 0x004fce00078e0204 */
[----:B------:R-:W2:Y:S01]  /*0910*/  LDC R24, c[0x0][0x600] ;  /* 0x00018000ff187b82 */ /* 0x000ea20000000800 */
[-CC-:B----4-:R-:W-:Y:S02]  /*0920*/  SHF.R.U64 R30, R20, R12.reuse, R7.reuse ;  /* 0x0000000c141e7219 */ /* 0x190fe40000001207 */
[----:B------:R-:W-:Y:S01]  /*0930*/  SHF.R.U32.HI R5, RZ, R12, R7 ;  /* 0x0000000cff057219 */ /* 0x000fe20000011607 */
[----:B------:R-:W-:Y:S01]  /*0940*/  IMAD.MOV.U32 R7, RZ, RZ, 0x1 ;  /* 0x00000001ff077424 */ /* 0x000fe200078e00ff */
[----:B------:R3:W4:Y:S03]  /*0950*/  F2I.U32.TRUNC.NTZ R12, R6 ;  /* 0x00000006000c7305 */ /* 0x000726000020f000 */
[----:B------:R-:W1:Y:S01]  /*0960*/  LDC R15, c[0x0][0x648] ;  /* 0x00019200ff0f7b82 */ /* 0x000e620000000800 */
[-C--:B0-----:R-:W-:Y:S02]  /*0970*/  SHF.L.U32 R4, R9, R26.reuse, RZ ;  /* 0x0000001a09047219 */ /* 0x081fe400000006ff */
[----:B------:R-:W-:-:S02]  /*0980*/  SHF.R.U64 R32, R30, R26, R5 ;  /* 0x0000001a1e207219 */ /* 0x000fc40000001205 */
[----:B------:R-:W-:Y:S02]  /*0990*/  LOP3.LUT R11, RZ, R4, RZ, 0x33, !PT ;  /* 0x00000004ff0b7212 */ /* 0x000fe400078e33ff */
[-C--:B------:R-:W-:Y:S01]  /*09a0*/  SHF.R.U32.HI R5, RZ, R26.reuse, R5 ;  /* 0x0000001aff057219 */ /* 0x080fe20000011605 */
[----:B------:R-:W0:Y:S01]  /*09b0*/  LDC R21, c[0x0][0x638] ;  /* 0x00018e00ff157b82 */ /* 0x000e220000000800 */
[----:B------:R-:W-:Y:S01]  /*09c0*/  SHF.L.U32 R10, R7, R26, RZ ;  /* 0x0000001a070a7219 */ /* 0x000fe200000006ff */
[----:B------:R-:W-:-:S06]  /*09d0*/  IMAD.MOV.U32 R4, RZ, RZ, R32 ;  /* 0x000000ffff047224 */ /* 0x000fcc00078e0020 */
[----:B------:R-:W0:Y:S01]  /*09e0*/  LDC R98, c[0x0][0x610] ;  /* 0x00018400ff627b82 */ /* 0x000e220000000800 */
[----:B---34-:R-:W-:Y:S05]  /*09f0*/  @!P0 BRA `(.L_x_6) ;  /* 0x0000000000288947 */ /* 0x018fea0003800000 */
[----:B------:R-:W3:Y:S02]  /*0a00*/  LDC R9, c[0x0][0x64c] ;  /* 0x00019300ff097b82 */ /* 0x000ee40000000800 */
[----:B---3--:R-:W-:-:S05]  /*0a10*/  IADD3 R9, P0, R32, R9, RZ ;  /* 0x0000000920097210 */ /* 0x008fca0007f1e0ff */
        /* <DEDUP_REMOVED lines=8> */
.L_x_6:
[----:B-1----:R-:W-:Y:S01]  /*0aa0*/  SHF.R.U64 R4, R4, R15, R5 ;  /* 0x0000000f04047219 */ /* 0x002fe20000001205 */
[----:B--2---:R-:W-:Y:S01]  /*0ab0*/  VIADD R5, R24, 0xffffffff ;  /* 0xffffffff18057836 */ /* 0x004fe20000000000 */
[----:B------:R-:W-:Y:S01]  /*0ac0*/  LOP3.LUT R11, R30, R11, RZ, 0xc0, !PT ;  /* 0x0000000b1e0b7212 */ /* 0x000fe200078ec0ff */
[----:B------:R-:W-:Y:S01]  /*0ad0*/  IMAD.MOV R12, RZ, RZ, -R12 ;  /* 0x000000ffff0c7224 */ /* 0x000fe200078e0a0c */
[----:B------:R-:W-:Y:S02]  /*0ae0*/  IADD3 R6, -R4, RZ, RZ ;  /* 0x000000ff04067210 */ /* 0x000fe40007ffe1ff */
[----:B------:R-:W-:Y:S01]  /*0af0*/  LOP3.LUT R5, R20, R5, RZ, 0xc0, !PT ;  /* 0x0000000514057212 */ /* 0x000fe200078ec0ff */
[----:B------:R-:W-:Y:S02]  /*0b00*/  @P3 IMAD R0, R14, R12, R3 ;  /* 0x0000000c0e003224 */ /* 0x000fe400078e0203 */
[----:B------:R-:W-:Y:S02]  /*0b10*/  IMAD R11, R10, R4, R11 ;  /* 0x000000040a0b7224 */ /* 0x000fe400078e020b */
[----:B0-----:R-:W-:-:S02]  /*0b20*/  IMAD R3, R6, R21, R32 ;  /* 0x0000001506037224 */ /* 0x001fc400078e0220 */
[----:B------:R-:W-:Y:S02]  /*0b30*/  IMAD R98, R11, R98, R0 ;  /* 0x000000620b627224 */ /* 0x000fe400078e0200 */
[----:B------:R-:W-:Y:S02]  /*0b40*/  IMAD R3, R3, R24, R5 ;  /* 0x0000001803037224 */ /* 0x000fe400078e0205 */
[----:B------:R-:W-:-:S03]  /*0b50*/  IMAD.MOV.U32 R0, RZ, RZ, 0x1 ;  /* 0x00000001ff007424 */ /* 0x000fc600078e00ff */
[----:B------:R-:W-:Y:S02]  /*0b60*/  SEL R99, R3, R98, !P3 ;  /* 0x0000006203637207 */ /* 0x000fe40005800000 */
[----:B------:R-:W-:-:S07]  /*0b70*/  SEL R98, R98, R3, !P3 ;  /* 0x0000000362627207 */ /* 0x000fce0005800000 */
.L_x_4:
[----:B------:R-:W-:-:S08]  /*0b80*/  NOP ;  /* 0x0000000000007918 */ /* 0x000fd00000000000 */
[----:B------:R-:W0:Y:S02]  /*0b90*/  USETMAXREG.TRY_ALLOC.CTAPOOL UP0, 0xe8 ;  /* 0x000000e8000079c8 */ /* 0x000e240008000600 */
[----:B0-----:R-:W-:-:S13]  /*0ba0*/  PLOP3.LUT P0, PT, PT, PT, UP0, 0x80, 0x0 ;  /* 0x000000000000781c */ /* 0x001fda0003f0f008 */
[----:B------:R-:W-:Y:S05]  /*0bb0*/  @!P0 BRA `(.L_x_4) ;  /* 0xfffffffc00f08947 */ /* 0x000fea000383ffff */
[----:B------:R-:W-:Y:S01]  /*0bc0*/  ULDC.64 UR4, c[0x0][0x598] ;  /* 0x0001660000047ab9 */ /* 0x000fe20000000a00 */
[----:B------:R-:W-:Y:S01]  /*0bd0*/  ULDC.64 UR36, c[0x0][0x208] ;  /* 0x0000820000247ab9 */ /* 0x000fe20000000a00 */
[----:B------:R-:W-:-:S04]  /*0be0*/  ISETP.NE.U32.AND P0, PT, RZ, UR4, PT ;  /* 0x00000004ff007c0c */ /* 0x000fc8000bf05070 */
[----:B------:R-:W-:-:S13]  /*0bf0*/  ISETP.NE.AND.EX P0, PT, RZ, UR5, PT, P0 ;  /* 0x00000005ff007c0c */ /* 0x000fda000bf05300 */
[----:B------:R-:W-:Y:S05]  /*0c00*/  @!P0 BRA `(.L_x_7) ;  /* 0x00000000001c8947 */ /* 0x000fea0003800000 */
[----:B------:R-:W0:Y:S02]  /*0c10*/  LDC.64 R4, c[0x0][0x598] ;  /* 0x00016600ff047b82 */ /* 0x000e240000000a00 */
[----:B0-----:R-:W2:Y:S02]  /*0c20*/  LDG.E.64 R4, desc[UR36][R4.64] ;  /* 0x0000002404047981 */ /* 0x001ea4000c1e1b00 */
[----:B--2---:R-:W-:-:S04]  /*0c30*/  ISETP.NE.U32.AND P0, PT, R4, RZ, PT ;  /* 0x000000ff0400720c */ /* 0x004fc80003f05070 */
[----:B------:R-:W-:-:S13]  /*0c40*/  ISETP.NE.AND.EX P0, PT, R5, RZ, PT, P0 ;  /* 0x000000ff0500720c */ /* 0x000fda0003f05300 */
[----:B------:R-:W-:Y:S05]  /*0c50*/  @!P0 BRA `(.L_x_7) ;  /* 0x0000000000088947 */ /* 0x000fea0003800000 */
[----:B------:R0:W5:Y:S01]  /*0c60*/  LD.E R96, desc[UR36][R4.64] ;  /* 0x0000002404607980 */ /* 0x000162000c101900 */
[----:B------:R-:W-:Y:S05]  /*0c70*/  BRA `(.L_x_8) ;  /* 0x0000000000247947 */ /* 0x000fea0003800000 */
.L_x_7:
[----:B------:R-:W-:Y:S02]  /*0c80*/  ULDC.64 UR4, c[0x0][0x588] ;  /* 0x0001620000047ab9 */ /* 0x000fe40000000a00 */
[----:B------:R-:W-:-:S04]  /*0c90*/  ISETP.NE.U32.AND P0, PT, RZ, UR4, PT ;  /* 0x00000004ff007c0c */ /* 0x000fc8000bf05070 */
[----:B------:R-:W-:-:S13]  /*0ca0*/  ISETP.NE.AND.EX P0, PT, RZ, UR5, PT, P0 ;  /* 0x00000005ff007c0c */ /* 0x000fda000bf05300 */
[----:B------:R-:W-:Y:S05]  /*0cb0*/  @!P0 BRA `(.L_x_9) ;  /* 0x00000000000c8947 */ /* 0x000fea0003800000 */
[----:B------:R-:W0:Y:S02]  /*0cc0*/  LDC.64 R96, c[0x0][0x588] ;  /* 0x00016200ff607b82 */ /* 0x000e240000000a00 */
[----:B0-----:R1:W5:Y:S01]  /*0cd0*/  LDG.E R96, desc[UR36][R96.64] ;  /* 0x0000002460607981 */ /* 0x001362000c1e1900 */
[----:B------:R-:W-:Y:S05]  /*0ce0*/  BRA `(.L_x_8) ;  /* 0x0000000000087947 */ /* 0x000fea0003800000 */
.L_x_9:
[----:B------:R-:W-:Y:S02]  /*0cf0*/  ULDC UR4, c[0x0][0x580] ;  /* 0x0001600000047ab9 */ /* 0x000fe40000000800 */
[----:B------:R-:W-:-:S07]  /*0d00*/  IMAD.U32 R96, RZ, RZ, UR4 ;  /* 0x00000004ff607e24 */ /* 0x000fce000f8e00ff */
.L_x_8:
[----:B------:R-:W-:Y:S02]  /*0d10*/  ULDC.64 UR4, c[0x0][0x5a0] ;  /* 0x0001680000047ab9 */ /* 0x000fe40000000a00 */
[----:B------:R-:W-:-:S04]  /*0d20*/  ISETP.NE.U32.AND P0, PT, RZ, UR4, PT ;  /* 0x00000004ff007c0c */ /* 0x000fc8000bf05070 */
[----:B------:R-:W-:-:S13]  /*0d30*/  ISETP.NE.AND.EX P0, PT, RZ, UR5, PT, P0 ;  /* 0x00000005ff007c0c */ /* 0x000fda000bf05300 */
[----:B------:R-:W-:Y:S05]  /*0d40*/  @!P0 BRA `(.L_x_10) ;  /* 0x00000000001c8947 */ /* 0x000fea0003800000 */
[----:B0-----:R-:W0:Y:S02]  /*0d50*/  LDC.64 R4, c[0x0][0x5a0] ;  /* 0x00016800ff047b82 */ /* 0x001e240000000a00 */
[----:B0-----:R-:W2:Y:S02]  /*0d60*/  LDG.E.64 R4, desc[UR36][R4.64] ;  /* 0x0000002404047981 */ /* 0x001ea4000c1e1b00 */
[----:B--2---:R-:W-:-:S04]  /*0d70*/  ISETP.NE.U32.AND P0, PT, R4, RZ, PT ;  /* 0x000000ff0400720c */ /* 0x004fc80003f05070 */
[----:B------:R-:W-:-:S13]  /*0d80*/  ISETP.NE.AND.EX P0, PT, R5, RZ, PT, P0 ;  /* 0x000000ff0500720c */ /* 0x000fda0003f05300 */
[----:B------:R-:W-:Y:S05]  /*0d90*/  @!P0 BRA `(.L_x_10) ;  /* 0x0000000000088947 */ /* 0x000fea0003800000 */
[----:B-1----:R0:W5:Y:S01]  /*0da0*/  LD.E R97, desc[UR36][R4.64] ;  /* 0x0000002404617980 */ /* 0x002162000c101900 */
[----:B------:R-:W-:Y:S05]  /*0db0*/  BRA `(.L_x_11) ;  /* 0x0000000000247947 */ /* 0x000fea0003800000 */
.L_x_10:
[----:B------:R-:W-:Y:S02]  /*0dc0*/  ULDC.64 UR4, c[0x0][0x590] ;  /* 0x0001640000047ab9 */ /* 0x000fe40000000a00 */
[----:B------:R-:W-:-:S04]  /*0dd0*/  ISETP.NE.U32.AND P0, PT, RZ, UR4, PT ;  /* 0x00000004ff007c0c */ /* 0x000fc8000bf05070 */
[----:B------:R-:W-:-:S13]  /*0de0*/  ISETP.NE.AND.EX P0, PT, RZ, UR5, PT, P0 ;  /* 0x00000005ff007c0c */ /* 0x000fda000bf05300 */
[----:B------:R-:W-:Y:S05]  /*0df0*/  @!P0 BRA `(.L_x_12) ;  /* 0x00000000000c8947 */ /* 0x000fea0003800000 */
[----:B0-----:R-:W1:Y:S02]  /*0e00*/  LDC.64 R4, c[0x0][0x590] ;  /* 0x00016400ff047b82 */ /* 0x001e640000000a00 */
[----:B-1----:R1:W5:Y:S01]  /*0e10*/  LDG.E R97, desc[UR36][R4.64] ;  /* 0x0000002404617981 */ /* 0x002362000c1e1900 */
[----:B------:R-:W-:Y:S05]  /*0e20*/  BRA `(.L_x_11) ;  /* 0x0000000000087947 */ /* 0x000fea0003800000 */
.L_x_12:
[----:B------:R-:W-:Y:S02]  /*0e30*/  ULDC UR4, c[0x0][0x584] ;  /* 0x0001610000047ab9 */ /* 0x000fe40000000800 */
[----:B-1----:R-:W-:-:S07]  /*0e40*/  IMAD.U32 R97, RZ, RZ, UR4 ;  /* 0x00000004ff617e24 */ /* 0x002fce000f8e00ff */
.L_x_11:
[----:B------:R-:W-:-:S13]  /*0e50*/  LOP3.LUT P0, RZ, R0, 0xff, RZ, 0xc0, !PT ;  /* 0x000000ff00ff7812 */ /* 0x000fda000780c0ff */
[----:B------:R-:W-:Y:S05]  /*0e60*/  @!P0 EXIT ;  /* 0x000000000000894d */ /* 0x000fea0003800000 */
[----:B------:R-:W-:Y:S01]  /*0e70*/  ULDC UR4, c[0x0][0x28c] ;  /* 0x0000a30000047ab9 */ /* 0x000fe20000000800 */
[----:B------:R-:W-:Y:S01]  /*0e80*/  LOP3.LUT R112, R19, 0x1, RZ, 0xfc, !PT ;  /* 0x0000000113707812 */ /* 0x000fe200078efcff */
[----:B------:R-:W-:Y:S01]  /*0e90*/  UIADD3 UR4, UR4, 0x7f, URZ ;  /* 0x0000007f04047890 */ /* 0x000fe2000fffe03f */
[----:B------:R-:W-:Y:S01]  /*0ea0*/  UMOV UR38, URZ ;  /* 0x0000003f00267c82 */ /* 0x000fe20008000000 */
[----:B------:R-:W-:Y:S02]  /*0eb0*/  UMOV UR39, URZ ;  /* 0x0000003f00277c82 */ /* 0x000fe40008000000 */
[----:B------:R-:W-:-:S04]  /*0ec0*/  USHF.R.S32.HI UR5, URZ, 0x1f, UR4 ;  /* 0x0000001f3f057899 */ /* 0x000fc80008011404 */
[----:B------:R-:W-:-:S04]  /*0ed0*/  ULEA.HI UR5, UR5, UR4, URZ, 0x7 ;  /* 0x0000000405057291 */ /* 0x000fc8000f8f383f */
[----:B------:R-:W-:-:S12]  /*0ee0*/  USHF.R.S32.HI UR40, URZ, 0x7, UR5 ;  /* 0x000000073f287899 */ /* 0x000fd80008011405 */
.L_x_168:
[----:B------:R-:W-:Y:S01]  /*0ef0*/  LOP3.LUT R0, R18, 0x80, RZ, 0xc0, !PT ;  /* 0x0000008012007812 */ /* 0x000fe200078ec0ff */
[----:B------:R-:W2:Y:S01]  /*0f00*/  S2UR UR7, SR_CgaCtaId ;  /* 0x00000000000779c3 */ /* 0x000ea20000008800 */
[----:B------:R-:W-:Y:S02]  /*0f10*/  UMOV UR6, 0x400 ;  /* 0x0000040000067882 */ /* 0x000fe40000000000 */
[----:B------:R-:W-:-:S06]  /*0f20*/  SHF.R.U32.HI R0, RZ, 0x7, R0 ;  /* 0x00000007ff007819 */ /* 0x000fcc0000011600 */
[----:B---3--:R-:W3:Y:S01]  /*0f30*/  SHFL.IDX PT, R0, R0, RZ, 0x1f ;  /* 0x00001fff00007589 */ /* 0x008ee200000e0000 */
[----:B--2---:R-:W-:Y:S01]  /*0f40*/  ULEA UR42, UR7, UR6, 0x18 ;  /* 0x00000006072a7291 */ /* 0x004fe2000f8ec03f */
[----:B---3--:R-:W-:-:S13]  /*0f50*/  R2UR UR4, R0 ;  /* 0x00000000000472ca */ /* 0x008fda00000e0000 */
[----:B------:R-:W-:-:S04]  /*0f60*/  ULEA.HI UR5, UR4, UR4, URZ, 0x1 ;  /* 0x0000000404057291 */ /* 0x000fc8000f8f083f */
[----:B------:R-:W-:-:S04]  /*0f70*/  ULOP3.LUT UR5, UR5, 0x7fffe, URZ, 0xc0, !UPT ;  /* 0x0007fffe05057892 */ /* 0x000fc8000f8ec03f */
[----:B------:R-:W-:-:S03]  /*0f80*/  UIADD3 UR5, UR4, -UR5, URZ ;  /* 0x8000000504057290 */ /* 0x000fc6000fffe03f */
[----:B------:R-:W-:Y:S01]  /*0f90*/  ULDC UR4, c[0x0][0x28c] ;  /* 0x0000a30000047ab9 */ /* 0x000fe20000000800 */
[----:B------:R-:W-:Y:S01]  /*0fa0*/  ULEA UR5, UR5, UR42, 0xd ;  /* 0x0000002a05057291 */ /* 0x000fe2000f8e683f */
[----:B------:R-:W-:-:S03]  /*0fb0*/  ISETP.LT.AND P0, PT, RZ, UR4, PT ;  /* 0x00000004ff007c0c */ /* 0x000fc6000bf01270 */
[----:B------:R-:W-:-:S04]  /*0fc0*/  UIADD3 UR5, UR5, 0x100, URZ ;  /* 0x0000010005057890 */ /* 0x000fc8000fffe03f */
[----:B------:R-:W-:-:S04]  /*0fd0*/  USHF.R.U32.HI UR5, URZ, 0x4, UR5 ;  /* 0x000000043f057899 */ /* 0x000fc80008011605 */
[----:B------:R-:W-:Y:S02]  /*0fe0*/  ULOP3.LUT UR41, UR5, 0x3fff, URZ, 0xc0, !UPT ;  /* 0x00003fff05297892 */ /* 0x000fe4000f8ec03f */
[----:B01--45:R-:W-:Y:S10]  /*0ff0*/  @P0 BRA `(.L_x_13) ;  /* 0x0000000000400947 */ /* 0x033ff40003800000 */
[----:B------:R-:W-:Y:S01]  /*1000*/  MOV R0, 0x0 ;  /* 0x0000000000007802 */ /* 0x000fe20000000f00 */
[----:B------:R-:W-:Y:S01]  /*1010*/  ULDC.64 UR4, c[0x4][0x68] ;  /* 0x01001a0000047ab9 */ /* 0x000fe20000000a00 */
[----:B------:R-:W-:Y:S01]  /*1020*/  ULDC.64 UR6, c[0x4][0x8] ;  /* 0x0100020000067ab9 */ /* 0x000fe20000000a00 */
[----:B01----:R-:W-:Y:S01]  /*1030*/  IMAD.U32 R4, RZ, RZ, UR4 ;  /* 0x00000004ff047e24 */ /* 0x003fe2000f8e00ff */
[----:B------:R0:W1:Y:S01]  /*1040*/  LDC.64 R14, c[0x4][R0] ;  /* 0x01000000000e7b82 */ /* 0x0000620000000a00 */
[----:B------:R-:W-:Y:S01]  /*1050*/  IMAD.U32 R5, RZ, RZ, UR5 ;  /* 0x00000005ff057e24 */ /* 0x000fe2000f8e00ff */
[----:B------:R-:W-:Y:S01]  /*1060*/  ULDC.64 UR4, c[0x4][0x70] ;  /* 0x01001c0000047ab9 */ /* 0x000fe20000000a00 */
[----:B------:R-:W-:Y:S02]  /*1070*/  IMAD.U32 R10, RZ, RZ, UR6 ;  /* 0x00000006ff0a7e24 */ /* 0x000fe4000f8e00ff */
[----:B------:R-:W-:Y:S02]  /*1080*/  IMAD.U32 R6, RZ, RZ, UR4 ;  /* 0x00000004ff067e24 */ /* 0x000fe4000f8e00ff */
[----:B------:R-:W-:-:S02]  /*1090*/  IMAD.U32 R7, RZ, RZ, UR5 ;  /* 0x00000005ff077e24 */ /* 0x000fc4000f8e00ff */
[----:B------:R-:W-:Y:S02]  /*10a0*/  IMAD.U32 R11, RZ, RZ, UR7 ;  /* 0x00000007ff0b7e24 */ /* 0x000fe4000f8e00ff */
[----:B------:R-:W-:Y:S02]  /*10b0*/  IMAD.MOV.U32 R8, RZ, RZ, 0x1e1 ;  /* 0x000001e1ff087424 */ /* 0x000fe400078e00ff */
[----:B------:R-:W-:Y:S02]  /*10c0*/  IMAD.MOV.U32 R12, RZ, RZ, 0x1 ;  /* 0x00000001ff0c7424 */ /* 0x000fe400078e00ff */
[----:B0-----:R-:W-:-:S07]  /*10d0*/  IMAD.MOV.U32 R13, RZ, RZ, RZ ;  /* 0x000000ffff0d7224 */ /* 0x001fce00078e00ff */
[----:B------:R-:W-:-:S07]  /*10e0*/  LEPC R20, `(.L_x_13) ;  /* 0x000000001014794e */ /* 0x000fce0000000000 */
[----:B-1---5:R-:W-:Y:S05]  /*10f0*/  CALL.ABS.NOINC R14 ;  /* 0x000000000e007343 */ /* 0x022fea0003c00000 */
.L_x_13:
[----:B------:R-:W-:-:S13]  /*1100*/  ISETP.NE.AND P0, PT, R112, 0x3, PT ;  /* 0x000000037000780c */ /* 0x000fda0003f05270 */
[----:B------:R-:W-:Y:S05]  /*1110*/  @!P0 BRA `(.L_x_14) ;  /* 0x0000000000048947 */ /* 0x000fea0003800000 */
[----:B------:R-:W-:Y:S01]  /*1120*/  BPT.TRAP 0x1 ;  /* 0x000000040000795c */ /* 0x000fe20000300000 */
.L_x_14:
[----:B------:R-:W-:Y:S02]  /*1130*/  IMAD.U32 R3, RZ, RZ, UR39 ;  /* 0x00000027ff037e24 */ /* 0x000fe4000f8e00ff */
[----:B------:R-:W-:-:S03]  /*1140*/  IMAD.U32 R0, RZ, RZ, UR38 ;  /* 0x00000026ff007e24 */ /* 0x000fc6000f8e00ff */
[----:B------:R-:W-:Y:S02]  /*1150*/  LEA R3, R3, UR42, 0x3 ;  /* 0x0000002a03037c11 */ /* 0x000fe4000f8e18ff */
[----:B------:R-:W-:-:S04]  /*1160*/  SHF.L.U32 R0, R0, 0x1f, RZ ;  /* 0x0000001f00007819 */ /* 0x000fc800000006ff */
[----:B------:R2:W3:Y:S01]  /*1170*/  SYNCS.PHASECHK.TRANS64.TRYWAIT P1, [R3+URZ], R0 ;  /* 0x00000000030075a7 */ /* 0x0004e2000802017f */
[----:B------:R-:W-:Y:S05]  /*1180*/  @!P0 BRA `(.L_x_15) ;  /* 0x0000000000048947 */ /* 0x000fea0003800000 */
[----:B------:R-:W-:Y:S01]  /*1190*/  BPT.TRAP 0x1 ;  /* 0x000000040000795c */ /* 0x000fe20000300000 */
.L_x_15:
[----:B---3--:R-:W-:Y:S05]  /*11a0*/  @P1 BRA `(.L_x_16) ;  /* 0x0000000000081947 */ /* 0x008fea0003800000 */
[----:B------:R-:W3:Y:S02]  /*11b0*/  SYNCS.PHASECHK.TRANS64.TRYWAIT P1, [R3+URZ], R0 ;  /* 0x00000000030075a7 */ /* 0x000ee4000802017f */
[----:B---3--:R-:W-:Y:S05]  /*11c0*/  @!P1 BRA `(.L_x_17) ;  /* 0x000000a800709947 */ /* 0x008fea0003800000 */
.L_x_16:
[----:B------:R-:W-:-:S04]  /*11d0*/  UISETP.LT.AND UP0, UPT, UR40, 0x1, UPT ;  /* 0x000000012800788c */ /* 0x000fc8000bf01270 */
[----:B------:R-:W-:-:S04]  /*11e0*/  USEL UR4, UR40, 0x1, UP0 ;  /* 0x0000000128047887 */ /* 0x000fc80008000000 */
[----:B------:R-:W-:-:S06]  /*11f0*/  UIADD3 UR4, UR40, -UR4, URZ ;  /* 0x8000000428047290 */ /* 0x000fcc000fffe03f */
[----:B--23--:R-:W-:Y:S01]  /*1200*/  IMAD.U32 R0, RZ, RZ, UR4 ;  /* 0x00000004ff007e24 */ /* 0x00cfe2000f8e00ff */
[----:B------:R-:W-:Y:S05]  /*1210*/  WARPSYNC.ALL ;  /* 0x0000000000007948 */ /* 0x000fea0003800000 */
[----:B------:R-:W-:Y:S01]  /*1220*/  ISETP.GE.AND P1, PT, R0, 0x1, PT ;  /* 0x000000010000780c */ /* 0x000fe20003f26270 */
[----:B------:R-:W-:Y:S01]  /*1230*/  UIADD3 UR4, UR42, 0x30100, URZ ;  /* 0x000301002a047890 */ /* 0x000fe2000fffe03f */
[----:B------:R-:W-:Y:S01]  /*1240*/  WARPGROUP.ARRIVE ;  /* 0x00000000000079c5 */ /* 0x000fe20000000000 */
[----:B------:R-:W-:Y:S01]  /*1250*/  UMOV UR9, 0x40000040 ;  /* 0x4000004000097882 */ /* 0x000fe20000000000 */
[----:B------:R-:W-:Y:S01]  /*1260*/  UMOV UR11, 0x40000040 ;  /* 0x40000040000b7882 */ /* 0x000fe20000000000 */
[----:B------:R-:W-:Y:S01]  /*1270*/  USHF.R.U32.HI UR4, URZ, 0x4, UR4 ;  /* 0x000000043f047899 */ /* 0x000fe20008011604 */
[----:B------:R-:W-:Y:S01]  /*1280*/  UMOV UR17, UR9 ;  /* 0x0000000900117c82 */ /* 0x000fe20008000000 */
[----:B------:R-:W-:-:S02]  /*1290*/  UMOV UR19, 0x40000040 ;  /* 0x4000004000137882 */ /* 0x000fc40000000000 */
[----:B------:R-:W-:Y:S02]  /*12a0*/  ULOP3.LUT UR5, UR4, 0x3fff, URZ, 0xc0, !UPT ;  /* 0x00003fff04057892 */ /* 0x000fe4000f8ec03f */
[----:B------:R-:W-:Y:S02]  /*12b0*/  ULOP3.LUT UR4, UR41, 0x10000, URZ, 0xfc, !UPT ;  /* 0x0001000029047892 */ /* 0x000fe4000f8efc3f */
[----:B------:R-:W-:Y:S02]  /*12c0*/  ULOP3.LUT UR5, UR5, 0x10000, URZ, 0xfc, !UPT ;  /* 0x0001000005057892 */ /* 0x000fe4000f8efc3f */
[----:B------:R-:W-:Y:S02]  /*12d0*/  UIMAD UR8, UR39, 0x1800, UR4 ;  /* 0x00001800270878a4 */ /* 0x000fe4000f8e0204 */
[----:B------:R-:W-:Y:S01]  /*12e0*/  UIMAD UR6, UR39, 0x300, UR5 ;  /* 0x00000300270678a4 */ /* 0x000fe2000f8e0205 */
[----:B------:R-:W-:Y:S01]  /*12f0*/  UMOV UR13, UR9 ;  /* 0x00000009000d7c82 */ /* 0x000fe20008000000 */
[----:B------:R-:W-:-:S02]  /*1300*/  UMOV UR15, 0x40000040 ;  /* 0x40000040000f7882 */ /* 0x000fc40000000000 */
[----:B------:R-:W-:Y:S01]  /*1310*/  UIADD3 UR18, UR6, 0x80, URZ ;  /* 0x0000008006127890 */ /* 0x000fe2000fffe03f */
[----:B------:R-:W-:Y:S02]  /*1320*/  UMOV UR16, UR8 ;  /* 0x0000000800107c82 */ /* 0x000fe40008000000 */
[----:B------:R-:W-:Y:S01]  /*1330*/  UMOV UR10, UR6 ;  /* 0x00000006000a7c82 */ /* 0x000fe20008000000 */
[----:B------:R-:W-:Y:S01]  /*1340*/  UIADD3 UR14, UR6, 0x100, URZ ;  /* 0x00000100060e7890 */ /* 0x000fe2000fffe03f */
[----:B------:R-:W-:Y:S01]  /*1350*/  HGMMA.64x16x16.F32.BF16 R88, gdesc[UR8], RZ, !UPT, gsb0 ;  /* 0x00200000085879f0 */ /* 0x000fe2000c0018ff */
[----:B------:R-:W-:Y:S01]  /*1360*/  UMOV UR12, UR8 ;  /* 0x00000008000c7c82 */ /* 0x000fe20008000000 */
[----:B------:R-:W-:Y:S01]  /*1370*/  UIADD3 UR7, UR8, 0x400, URZ ;  /* 0x0000040008077890 */ /* 0x000fe2000fffe03f */
[----:B------:R-:W-:Y:S01]  /*1380*/  UMOV UR22, UR10 ;  /* 0x0000000a00167c82 */ /* 0x000fe20008000000 */
[----:B------:R-:W-:Y:S01]  /*1390*/  UMOV UR23, UR11 ;  /* 0x0000000b00177c82 */ /* 0x000fe20008000000 */
[----:B------:R-:W-:-:S02]  /*13a0*/  WARPGROUP.DEPBAR.LE gsb0, 0x0 ;  /* 0x00008000000079c5 */ /* 0x000fc40000010000 */
[----:B------:R-:W-:-:S06]  /*13b0*/  WARPGROUP.ARRIVE ;  /* 0x00000000000079c5 */ /* 0x000fcc0000000000 */
[----:B------:R-:W-:Y:S03]  /*13c0*/  HGMMA.64x16x16.F32.BF16 R64, gdesc[UR16], RZ, !UPT, gsb0 ;  /* 0x00200000104079f0 */ /* 0x000fe6000c0018ff */
[----:B------:R-:W-:Y:S02]  /*13d0*/  WARPGROUP.DEPBAR.LE gsb0, 0x0 ;  /* 0x00008000000079c5 */ /* 0x000fe40000010000 */
[----:B------:R-:W-:-:S06]  /*13e0*/  WARPGROUP.ARRIVE ;  /* 0x00000000000079c5 */ /* 0x000fcc0000000000 */
[----:B------:R-:W-:Y:S01]  /*13f0*/  HGMMA.64x16x16.F32.BF16 R40, gdesc[UR12], RZ, !UPT, gsb0 ;  /* 0x002000000c2879f0 */ /* 0x000fe2000c0018ff */
[----:B------:R-:W-:Y:S01]  /*1400*/  UMOV UR12, UR7 ;  /* 0x00000007000c7c82 */ /* 0x000fe20008000000 */
[----:B------:R-:W-:Y:S01]  /*1410*/  UMOV UR13, 0x40000040 ;  /* 0x40000040000d7882 */ /* 0x000fe20000000000 */
[----:B------:R-:W-:Y:S01]  /*1420*/  UMOV UR16, UR12 ;  /* 0x0000000c00107c82 */ /* 0x000fe20008000000 */
[----:B------:R-:W-:Y:S01]  /*1430*/  UMOV UR17, UR13 ;  /* 0x0000000d00117c82 */ /* 0x000fe20008000000 */
[----:B------:R-:W-:Y:S01]  /*1440*/  UMOV UR20, UR12 ;  /* 0x0000000c00147c82 */ /* 0x000fe20008000000 */
[----:B------:R-:W-:Y:S01]  /*1450*/  UMOV UR21, UR13 ;  /* 0x0000000d00157c82 */ /* 0x000fe20008000000 */
[----:B------:R-:W-:Y:S01]  /*1460*/  UIADD3 UR7, UR8, 0x800, URZ ;  /* 0x0000080008077890 */ /* 0x000fe2000fffe03f */
[----:B------:R-:W-:Y:S02]  /*1470*/  WARPGROUP.DEPBAR.LE gsb0, 0x0 ;  /* 0x00008000000079c5 */ /* 0x000fe40000010000 */
[----:B------:R-:W-:-:S06]  /*1480*/  WARPGROUP.ARRIVE ;  /* 0x00000000000079c5 */ /* 0x000fcc0000000000 */
[----:B------:R-:W-:Y:S03]  /*1490*/  HGMMA.64x16x16.F32.BF16 R32, gdesc[UR12], RZ, !UPT, gsb0 ;  /* 0x002000000c2079f0 */ /* 0x000fe6000c0018ff */
[----:B------:R-:W-:Y:S02]  /*14a0*/  WARPGROUP.DEPBAR.LE gsb0, 0x0 ;  /* 0x00008000000079c5 */ /* 0x000fe40000010000 */
[----:B------:R-:W-:-:S06]  /*14b0*/  WARPGROUP.ARRIVE ;  /* 0x00000000000079c5 */ /* 0x000fcc0000000000 */
[----:B------:R-:W-:Y:S03]  /*14c0*/  HGMMA.64x16x16.F32.BF16 R56, gdesc[UR16], RZ, !UPT, gsb0 ;  /* 0x00200000103879f0 */ /* 0x000fe6000c0018ff */
[----:B------:R-:W-:Y:S02]  /*14d0*/  WARPGROUP.DEPBAR.LE gsb0, 0x0 ;  /* 0x00008000000079c5 */ /* 0x000fe40000010000 */
[----:B------:R-:W-:-:S06]  /*14e0*/  WARPGROUP.ARRIVE ;  /* 0x00000000000079c5 */ /* 0x000fcc0000000000 */
[----:B------:R-:W-:Y:S01]  /*14f0*/  HGMMA.64x16x16.F32.BF16 R80, gdesc[UR20], RZ, !UPT, gsb0 ;  /* 0x00200000145079f0 */ /* 0x000fe2000c0018ff */
[----:B------:R-:W-:Y:S01]  /*1500*/  UMOV UR22, UR10 ;  /* 0x0000000a00167c82 */ /* 0x000fe20008000000 */
[----:B------:R-:W-:Y:S01]  /*1510*/  UMOV UR23, UR11 ;  /* 0x0000000b00177c82 */ /* 0x000fe20008000000 */
[----:B------:R-:W-:Y:S01]  /*1520*/  UMOV UR20, UR7 ;  /* 0x0000000700147c82 */ /* 0x000fe20008000000 */
[----:B------:R-:W-:Y:S01]  /*1530*/  UMOV UR21, 0x40000040 ;  /* 0x4000004000157882 */ /* 0x000fe20000000000 */
[----:B------:R-:W-:Y:S01]  /*1540*/  UMOV UR16, UR20 ;  /* 0x0000001400107c82 */ /* 0x000fe20008000000 */
[----:B------:R-:W-:Y:S01]  /*1550*/  UMOV UR17, UR21 ;  /* 0x0000001500117c82 */ /* 0x000fe20008000000 */
[----:B------:R-:W-:Y:S01]  /*1560*/  UMOV UR12, UR20 ;  /* 0x00000014000c7c82 */ /* 0x000fe20008000000 */
[----:B------:R-:W-:Y:S01]  /*1570*/  UMOV UR13, UR21 ;  /* 0x00000015000d7c82 */ /* 0x000fe20008000000 */
[----:B------:R-:W-:Y:S01]  /*1580*/  UIADD3 UR7, UR8, 0x402, URZ ;  /* 0x0000040208077890 */ /* 0x000fe2000fffe03f */
[----:B------:R-:W-:-:S02]  /*1590*/  WARPGROUP.DEPBAR.LE gsb0, 0x0 ;  /* 0x00008000000079c5 */ /* 0x000fc40000010000 */
[----:B------:R-:W-:-:S06]  /*15a0*/  WARPGROUP.ARRIVE ;  /* 0x00000000000079c5 */ /* 0x000fcc0000000000 */
[----:B------:R-:W-:Y:S01]  /*15b0*/  HGMMA.64x16x16.F32.BF16 R72, gdesc[UR20], RZ, !UPT, gsb0 ;  /* 0x00200000144879f0 */ /* 0x000fe2000c0018ff */
[----:B------:R-:W-:Y:S01]  /*15c0*/  UIADD3 UR22, UR6, 0x82, URZ ;  /* 0x0000008206167890 */ /* 0x000fe2000fffe03f */
[----:B------:R-:W-:Y:S01]  /*15d0*/  UMOV UR23, 0x40000040 ;  /* 0x4000004000177882 */ /* 0x000fe20000000000 */
[----:B------:R-:W-:Y:S02]  /*15e0*/  WARPGROUP.DEPBAR.LE gsb0, 0x0 ;  /* 0x00008000000079c5 */ /* 0x000fe40000010000 */
[----:B------:R-:W-:-:S06]  /*15f0*/  WARPGROUP.ARRIVE ;  /* 0x00000000000079c5 */ /* 0x000fcc0000000000 */
[----:B------:R-:W-:Y:S01]  /*1600*/  HGMMA.64x16x16.F32.BF16 R48, gdesc[UR16], RZ, !UPT, gsb0 ;  /* 0x00200000103079f0 */ /* 0x000fe2000c0018ff */
[----:B------:R-:W-:Y:S02]  /*1610*/  UIADD3 UR16, UR8, 0x2, URZ ;  /* 0x0000000208107890 */ /* 0x000fe4000fffe03f */
[----:B------:R-:W-:Y:S01]  /*1620*/  UIADD3 UR18, UR6, 0x2, URZ ;  /* 0x0000000206127890 */ /* 0x000fe2000fffe03f */
[----:B------:R-:W-:Y:S01]  /*1630*/  UMOV UR17, 0x40000040 ;  /* 0x4000004000117882 */ /* 0x000fe20000000000 */
[----:B------:R-:W-:Y:S01]  /*1640*/  UMOV UR19, 0x40000040 ;  /* 0x4000004000137882 */ /* 0x000fe20000000000 */
[----:B------:R-:W-:Y:S02]  /*1650*/  UMOV UR21, UR17 ;  /* 0x0000001100157c82 */ /* 0x000fe40008000000 */
[----:B------:R-:W-:Y:S01]  /*1660*/  UMOV UR20, UR16 ;  /* 0x0000001000147c82 */ /* 0x000fe20008000000 */
[----:B------:R-:W-:Y:S02]  /*1670*/  WARPGROUP.DEPBAR.LE gsb0, 0x0 ;  /* 0x00008000000079c5 */ /* 0x000fe40000010000 */
[----:B------:R-:W-:-:S06]  /*1680*/  WARPGROUP.ARRIVE ;  /* 0x00000000000079c5 */ /* 0x000fcc0000000000 */
[----:B------:R-:W-:Y:S01]  /*1690*/  HGMMA.64x16x16.F32.BF16 R24, gdesc[UR12], RZ, !UPT, gsb0 ;  /* 0x002000000c1879f0 */ /* 0x000fe2000c0018ff */
[----:B------:R-:W-:Y:S01]  /*16a0*/  UIADD3 UR14, UR6, 0x102, URZ ;  /* 0x00000102060e7890 */ /* 0x000fe2000fffe03f */
[----:B------:R-:W-:Y:S01]  /*16b0*/  UMOV UR12, UR16 ;  /* 0x00000010000c7c82 */ /* 0x000fe20008000000 */
[----:B------:R-:W-:Y:S01]  /*16c0*/  UMOV UR13, UR17 ;  /* 0x00000011000d7c82 */ /* 0x000fe20008000000 */
[----:B------:R-:W-:Y:S01]  /*16d0*/  UMOV UR15, 0x40000040 ;  /* 0x40000040000f7882 */ /* 0x000fe20000000000 */
[----:B------:R-:W-:Y:S02]  /*16e0*/  WARPGROUP.DEPBAR.LE gsb0, 0x0 ;  /* 0x00008000000079c5 */ /* 0x000fe40000010000 */
[----:B------:R-:W-:-:S06]  /*16f0*/  WARPGROUP.ARRIVE ;  /* 0x00000000000079c5 */ /* 0x000fcc0000000000 */
[----:B------:R-:W-:Y:S03]  /*1700*/  HGMMA.64x16x16.F32.BF16 R88, gdesc[UR16], R88, gsb0 ;  /* 0x00200000105879f0 */ /* 0x000fe60008001858 */
[----:B------:R-:W-:Y:S02]  /*1710*/  WARPGROUP.DEPBAR.LE gsb0, 0x0 ;  /* 0x00008000000079c5 */ /* 0x000fe40000010000 */
[----:B------:R-:W-:-:S06]  /*1720*/  WARPGROUP.ARRIVE ;  /* 0x00000000000079c5 */ /* 0x000fcc0000000000 */
[----:B------:R-:W-:Y:S03]  /*1730*/  HGMMA.64x16x16.F32.BF16 R64, gdesc[UR20], R64, gsb0 ;  /* 0x00200000144079f0 */ /* 0x000fe60008001840 */
[----:B------:R-:W-:Y:S02]  /*1740*/  WARPGROUP.DEPBAR.LE gsb0, 0x0 ;  /* 0x00008000000079c5 */ /* 0x000fe40000010000 */
[----:B------:R-:W-:-:S06]  /*1750*/  WARPGROUP.ARRIVE ;  /* 0x00000000000079c5 */ /* 0x000fcc0000000000 */
[----:B------:R-:W-:Y:S01]  /*1760*/  HGMMA.64x16x16.F32.BF16 R40, gdesc[UR12], R40, gsb0 ;  /* 0x002000000c2879f0 */ /* 0x000fe20008001828 */
        /* <DEDUP_REMOVED lines=25> */
[----:B------:R-:W-:Y:S01]  /*1900*/  HGMMA.64x16x16.F32.BF16 R72, gdesc[UR16], R72, gsb0 ;  /* 0x00200000104879f0 */ /* 0x000fe20008001848 */
[----:B------:R-:W-:Y:S02]  /*1910*/  UIADD3 UR16, UR8, 0x4, URZ ;  /* 0x0000000408107890 */ /* 0x000fe4000fffe03f */
[----:B------:R-:W-:Y:S01]  /*1920*/  UIADD3 UR18, UR6, 0x4, URZ ;  /* 0x0000000406127890 */ /* 0x000fe2000fffe03f */
[----:B------:R-:W-:Y:S01]  /*1930*/  UMOV UR17, 0x40000040 ;  /* 0x4000004000117882 */ /* 0x000fe20000000000 */
[----:B------:R-:W-:Y:S01]  /*1940*/  UMOV UR19, 0x40000040 ;  /* 0x4000004000137882 */ /* 0x000fe20000000000 */
[----:B------:R-:W-:Y:S02]  /*1950*/  WARPGROUP.DEPBAR.LE gsb0, 0x0 ;  /* 0x00008000000079c5 */ /* 0x000fe40000010000 */
[----:B------:R-:W-:-:S06]  /*1960*/  WARPGROUP.ARRIVE ;  /* 0x00000000000079c5 */ /* 0x000fcc0000000000 */
[----:B------:R-:W-:Y:S01]  /*1970*/  HGMMA.64x16x16.F32.BF16 R48, gdesc[UR20], R48, gsb0 ;  /* 0x00200000143079f0 */ /* 0x000fe20008001830 */
[----:B------:R-:W-:Y:S01]  /*1980*/  UIADD3 UR22, UR6, 0x84, URZ ;  /* 0x0000008406167890 */ /* 0x000fe2000fffe03f */
[----:B------:R-:W-:Y:S01]  /*1990*/  UMOV UR20, UR16 ;  /* 0x0000001000147c82 */ /* 0x000fe20008000000 */
[----:B------:R-:W-:Y:S01]  /*19a0*/  UMOV UR21, UR17 ;  /* 0x0000001100157c82 */ /* 0x000fe20008000000 */
        /* <DEDUP_REMOVED lines=251> */
[----:B------:R-:W-:Y:S02]  /*2960*/  WARPGROUP.DEPBAR.LE gsb0, 0x0 ;  /* 0x00008000000079c5 */ /* 0x000fe40000010000 */
[----:B------:R-:W-:-:S06]  /*2970*/  WARPGROUP.ARRIVE ;  /* 0x00000000000079c5 */ /* 0x000fcc0000000000 */
[----:B------:R-:W-:Y:S01]  /*2980*/  HGMMA.64x16x16.F32.BF16 R72, gdesc[UR16], R72, gsb0 ;  /* 0x00200000104879f0 */ /* 0x000fe20008001848 */
[----:B------:R-:W-:Y:S01]  /*2990*/  UIADD3 UR18, UR6, 0x206, URZ ;  /* 0x0000020606127890 */ /* 0x000fe2000fffe03f */
[----:B------:R-:W-:Y:S01]  /*29a0*/  UMOV UR19, 0x40000040 ;  /* 0x4000004000137882 */ /* 0x000fe20000000000 */
        /* <DEDUP_REMOVED lines=8> */
[----:B------:R-:W-:Y:S02]  /*2a30*/  UIADD3 UR12, UR8, 0xc06, URZ ;  /* 0x00000c06080c7890 */ /* 0x000fe4000fffe03f */
[----:B------:R-:W-:Y:S01]  /*2a40*/  UIADD3 UR14, UR6, 0x186, URZ ;  /* 0x00000186060e7890 */ /* 0x000fe2000fffe03f */
[----:B------:R-:W-:Y:S01]  /*2a50*/  UMOV UR13, 0x40000040 ;  /* 0x40000040000d7882 */ /* 0x000fe20000000000 */
[----:B------:R-:W-:Y:S01]  /*2a60*/  UMOV UR15, 0x40000040 ;  /* 0x40000040000f7882 */ /* 0x000fe20000000000 */
[----:B------:R-:W-:Y:S02]  /*2a70*/  UMOV UR17, UR13 ;  /* 0x0000000d00117c82 */ /* 0x000fe40008000000 */
[----:B------:R-:W-:Y:S01]  /*2a80*/  UMOV UR16, UR12 ;  /* 0x0000000c00107c82 */ /* 0x000fe20008000000 */
[----:B------:R-:W-:Y:S01]  /*2a90*/  UMOV UR20, UR12 ;  /* 0x0000000c00147c82 */ /* 0x000fe20008000000 */
[----:B------:R-:W-:Y:S01]  /*2aa0*/  UMOV UR21, UR13 ;  /* 0x0000000d00157c82 */ /* 0x000fe20008000000 */
[----:B------:R-:W-:-:S02]  /*2ab0*/  UIADD3 UR6, UR8, 0x1006, URZ ;  /* 0x0000100608067890 */ /* 0x000fc4000fffe03f */
        /* <DEDUP_REMOVED lines=29> */
[----:B------:R-:W-:Y:S02]  /*2c90*/  WARPGROUP.DEPBAR.LE gsb0, 0x0 ;  /* 0x00008000000079c5 */ /* 0x000fe40000010000 */
[----:B------:R-:W-:-:S06]  /*2ca0*/  WARPGROUP.ARRIVE ;  /* 0x00000000000079c5 */ /* 0x000fcc0000000000 */
[----:B------:R-:W-:Y:S01]  /*2cb0*/  HGMMA.64x16x16.F32.BF16 R72, gdesc[UR12], R72, gsb0 ;  /* 0x002000000c4879f0 */ /* 0x000fe20008001848 */
        /* <DEDUP_REMOVED lines=9> */
[----:B------:R-:W-:Y:S05]  /*2d50*/  @!P1 BRA `(.L_x_18) ;  /* 0x0000001c00489947 */ /* 0x000fea0003800000 */
[----:B------:R-:W-:-:S04]  /*2d60*/  UIADD3 UR6, UR39, 0x1, URZ ;  /* 0x0000000127067890 */ /* 0x000fc8000fffe03f */
[----:B------:R-:W-:-:S04]  /*2d70*/  UISETP.NE.AND UP0, UPT, UR6, 0x2, UPT ;  /* 0x000000020600788c */ /* 0x000fc8000bf05270 */
[----:B------:R-:W-:Y:S02]  /*2d80*/  USEL UR7, URZ, 0x1, UP0 ;  /* 0x000000013f077887 */ /* 0x000fe40008000000 */
[----:B------:R-:W-:Y:S02]  /*2d90*/  USEL UR6, UR6, URZ, UP0 ;  /* 0x0000003f06067287 */ /* 0x000fe40008000000 */
[----:B------:R-:W-:-:S06]  /*2da0*/  ULOP3.LUT UR7, UR38, UR7, URZ, 0x3c, !UPT ;  /* 0x0000000726077292 */ /* 0x000fcc000f8e3c3f */
[----:B01----:R-:W-:Y:S01]  /*2db0*/  IMAD.U32 R5, RZ, RZ, UR7 ;  /* 0x00000007ff057e24 */ /* 0x003fe2000f8e00ff */
[----:B------:R-:W-:-:S06]  /*2dc0*/  UMOV UR7, UR39 ;  /* 0x0000002700077c82 */ /* 0x000fcc0008000000 */
.L_x_25:
[----:B01----:R-:W-:Y:S05]  /*2dd0*/  @!P0 BRA `(.L_x_19) ;  /* 0x0000000000048947 */ /* 0x003fea0003800000 */
[----:B------:R-:W-:Y:S01]  /*2de0*/  BPT.TRAP 0x1 ;  /* 0x000000040000795c */ /* 0x000fe20000300000 */
.L_x_19:
[----:B------:R-:W0:Y:S01]  /*2df0*/  S2UR UR9, SR_CgaCtaId ;  /* 0x00000000000979c3 */ /* 0x000e220000008800 */
[----:B------:R-:W-:Y:S01]  /*2e00*/  UMOV UR8, 0x400 ;  /* 0x0000040000087882 */ /* 0x000fe20000000000 */
[----:B------:R-:W-:Y:S01]  /*2e10*/  SHF.L.U32 R3, R5, 0x1f, RZ ;  /* 0x0000001f05037819 */ /* 0x000fe200000006ff */
[----:B0-----:R-:W-:-:S04]  /*2e20*/  ULEA UR8, UR9, UR8, 0x18 ;  /* 0x0000000809087291 */ /* 0x001fc8000f8ec03f */
[----:B------:R-:W-:-:S09]  /*2e30*/  ULEA UR9, UR6, UR8, 0x3 ;  /* 0x0000000806097291 */ /* 0x000fd2000f8e183f */
[----:B------:R0:W1:Y:S01]  /*2e40*/  SYNCS.PHASECHK.TRANS64.TRYWAIT P1, [UR9], R3 ;  /* 0x00000003ff0075a7 */ /* 0x0000620008020149 */
[----:B------:R-:W-:Y:S05]  /*2e50*/  @!P0 BRA `(.L_x_20) ;  /* 0x0000000000048947 */ /* 0x000fea0003800000 */
[----:B------:R-:W-:Y:S01]  /*2e60*/  BPT.TRAP 0x1 ;  /* 0x000000040000795c */ /* 0x000fe20000300000 */
.L_x_20:
[----:B-1----:R-:W-:Y:S05]  /*2e70*/  @P1 BRA `(.L_x_21) ;  /* 0x0000000000081947 */ /* 0x002fea0003800000 */
[----:B------:R-:W1:Y:S02]  /*2e80*/  SYNCS.PHASECHK.TRANS64.TRYWAIT P1, [UR9], R3 ;  /* 0x00000003ff0075a7 */ /* 0x000e640008020149 */
[----:B-1----:R-:W-:Y:S05]  /*2e90*/  @!P1 BRA `(.L_x_22) ;  /* 0x0000008c00509947 */ /* 0x002fea0003800000 */
.L_x_21:
[----:B------:R-:W-:Y:S01]  /*2ea0*/  UIMAD UR10, UR6, 0x1800, UR4 ;  /* 0x00001800060a78a4 */ /* 0x000fe2000f8e0204 */
[----:B------:R-:W-:Y:S01]  /*2eb0*/  WARPGROUP.ARRIVE ;  /* 0x00000000000079c5 */ /* 0x000fe20000000000 */
[----:B------:R-:W-:Y:S01]  /*2ec0*/  UIMAD UR12, UR6, 0x300, UR5 ;  /* 0x00000300060c78a4 */ /* 0x000fe2000f8e0205 */
[----:B------:R-:W-:Y:S01]  /*2ed0*/  UMOV UR21, 0x40000040 ;  /* 0x4000004000157882 */ /* 0x000fe20000000000 */
[----:B------:R-:W-:Y:S02]  /*2ee0*/  UMOV UR23, 0x40000040 ;  /* 0x4000004000177882 */ /* 0x000fe40000000000 */
[----:B------:R-:W-:Y:S01]  /*2ef0*/  UIADD3 UR18, UR12, 0x80, URZ ;  /* 0x000000800c127890 */ /* 0x000fe2000fffe03f */
[----:B------:R-:W-:Y:S02]  /*2f00*/  UMOV UR20, UR10 ;  /* 0x0000000a00147c82 */ /* 0x000fe40008000000 */
[----:B------:R-:W-:Y:S01]  /*2f10*/  UMOV UR22, UR12 ;  /* 0x0000000c00167c82 */ /* 0x000fe20008000000 */
[----:B------:R-:W-:Y:S01]  /*2f20*/  UMOV UR16, UR20 ;  /* 0x0000001400107c82 */ /* 0x000fe20008000000 */
[----:B------:R-:W-:Y:S01]  /*2f30*/  HGMMA.64x16x16.F32.BF16 R88, gdesc[UR20], R88, gsb0 ;  /* 0x00200000145879f0 */ /* 0x000fe20008001858 */
[----:B------:R-:W-:Y:S01]  /*2f40*/  UMOV UR17, UR21 ;  /* 0x0000001500117c82 */ /* 0x000fe20008000000 */
[----:B------:R-:W-:Y:S01]  /*2f50*/  UMOV UR19, 0x40000040 ;  /* 0x4000004000137882 */ /* 0x000fe20000000000 */
[----:B------:R-:W-:Y:S01]  /*2f60*/  UIADD3 UR26, UR12, 0x100, URZ ;  /* 0x000001000c1a7890 */ /* 0x000fe2000fffe03f */
[----:B------:R-:W-:Y:S01]  /*2f70*/  UMOV UR24, UR20 ;  /* 0x0000001400187c82 */ /* 0x000fe20008000000 */
[----:B------:R-:W-:Y:S01]  /*2f80*/  UMOV UR25, UR21 ;  /* 0x0000001500197c82 */ /* 0x000fe20008000000 */
[----:B------:R-:W-:Y:S01]  /*2f90*/  UMOV UR27, 0x40000040 ;  /* 0x40000040001b7882 */ /* 0x000fe20000000000 */
[----:B------:R-:W-:-:S02]  /*2fa0*/  UIADD3 UR9, UR10, 0x400, URZ ;  /* 0x000004000a097890 */ /* 0x000fc4000fffe03f */
[----:B------:R-:W-:Y:S01]  /*2fb0*/  UIADD3 UR14, UR12, 0x206, URZ ;  /* 0x000002060c0e7890 */ /* 0x000fe2000fffe03f */
[----:B------:R-:W-:Y:S01]  /*2fc0*/  UMOV UR15, 0x40000040 ;  /* 0x40000040000f7882 */ /* 0x000fe20000000000 */
        /* <DEDUP_REMOVED lines=26> */
[----:B------:R-:W-:Y:S01]  /*3170*/  UIADD3 UR9, UR10, 0x402, URZ ;  /* 0x000004020a097890 */ /* 0x000fe2000fffe03f */
[----:B------:R-:W-:Y:S02]  /*3180*/  WARPGROUP.DEPBAR.LE gsb0, 0x0 ;  /* 0x00008000000079c5 */ /* 0x000fe40000010000 */
[----:B------:R-:W-:-:S06]  /*3190*/  WARPGROUP.ARRIVE ;  /* 0x00000000000079c5 */ /* 0x000fcc0000000000 */
[----:B------:R-:W-:Y:S01]  /*31a0*/  HGMMA.64x16x16.F32.BF16 R72, gdesc[UR20], R72, gsb0 ;  /* 0x00200000144879f0 */ /* 0x000fe20008001848 */
[----:B------:R-:W-:Y:S01]  /*31b0*/  UMOV UR22, UR26 ;  /* 0x0000001a00167c82 */ /* 0x000fe20008000000 */
[----:B------:R-:W-:Y:S01]  /*31c0*/  UMOV UR23, UR27 ;  /* 0x0000001b00177c82 */ /* 0x000fe20008000000 */
        /* <DEDUP_REMOVED lines=18> */
[----:B------:R-:W-:-:S02]  /*32f0*/  WARPGROUP.DEPBAR.LE gsb0, 0x0 ;  /* 0x00008000000079c5 */ /* 0x000fc40000010000 */
        /* <DEDUP_REMOVED lines=315> */
[----:B------:R-:W-:Y:S01]  /*46b0*/  UIADD3 UR10, UR10, 0x1406, URZ ;  /* 0x000014060a0a7890 */ /* 0x000fe2000fffe03f */
        /* <DEDUP_REMOVED lines=41> */
[----:B------:R-:W-:Y:S01]  /*4950*/  BPT.TRAP 0x1 ;  /* 0x000000040000795c */ /* 0x000fe20000300000 */
.L_x_23:
[----:B------:R-:W-:Y:S01]  /*4960*/  ULEA UR8, UR7, UR8, 0x3 ;  /* 0x0000000807087291 */ /* 0x000fe2000f8e183f */
[----:B------:R-:W-:-:S03]  /*4970*/  ISETP.GT.U32.AND P1, PT, R19, 0x1, PT ;  /* 0x000000011300780c */ /* 0x000fc60003f24070 */
[----:B------:R-:W-:-:S04]  /*4980*/  UIADD3 UR8, UR8, 0x10, URZ ;  /* 0x0000001008087890 */ /* 0x000fc8000fffe03f */
[----:B------:R-:W-:-:S09]  /*4990*/  UPRMT UR8, URZ, 0x654, UR8 ;  /* 0x000006543f087896 */ /* 0x000fd20008000008 */
[----:B------:R-:W-:Y:S01]  /*49a0*/  SYNCS.ARRIVE.TRANS64.RED.A1T0 RZ, [UR8], RZ ;  /* 0x000000ffffff79a7 */ /* 0x000fe20008100408 */
[----:B------:R-:W-:Y:S05]  /*49b0*/  @P1 BRA `(.L_x_24) ;  /* 0x0000000000041947 */ /* 0x000fea0003800000 */
[----:B------:R-:W-:Y:S01]  /*49c0*/  BPT.TRAP 0x1 ;  /* 0x000000040000795c */ /* 0x000fe20000300000 */
.L_x_24:
[----:B------:R-:W-:Y:S01]  /*49d0*/  UIADD3 UR6, UR6, 0x1, URZ ;  /* 0x0000000106067890 */ /* 0x000fe2000fffe03f */
[C---:B------:R-:W-:Y:S01]  /*49e0*/  ISETP.GT.AND P1, PT, R0.reuse, 0x1, PT ;  /* 0x000000010000780c */ /* 0x040fe20003f24270 */
[----:B------:R-:W-:Y:S01]  /*49f0*/  UIADD3 UR7, UR7, 0x1, URZ ;  /* 0x0000000107077890 */ /* 0x000fe2000fffe03f */
[----:B------:R-:W-:Y:S01]  /*4a00*/  VIADD R0, R0, 0xffffffff ;  /* 0xffffffff00007836 */ /* 0x000fe20000000000 */
[----:B------:R-:W-:Y:S02]  /*4a10*/  UISETP.NE.AND UP0, UPT, UR6, 0x2, UPT ;  /* 0x000000020600788c */ /* 0x000fe4000bf05270 */
[----:B------:R-:W-:Y:S02]  /*4a20*/  UISETP.NE.AND UP1, UPT, UR7, 0x2, UPT ;  /* 0x000000020700788c */ /* 0x000fe4000bf25270 */
[----:B------:R-:W-:Y:S02]  /*4a30*/  USEL UR8, URZ, 0x1, UP0 ;  /* 0x000000013f087887 */ /* 0x000fe40008000000 */
[----:B------:R-:W-:-:S02]  /*4a40*/  USEL UR6, UR6, URZ, UP0 ;  /* 0x0000003f06067287 */ /* 0x000fc40008000000 */
[----:B------:R-:W-:Y:S02]  /*4a50*/  USEL UR7, UR7, URZ, UP1 ;  /* 0x0000003f07077287 */ /* 0x000fe40008800000 */
[----:B------:R-:W-:Y:S01]  /*4a60*/  LOP3.LUT R5, R5, UR8, RZ, 0x3c, !PT ;  /* 0x0000000805057c12 */ /* 0x000fe2000f8e3cff */
[----:B------:R-:W-:Y:S09]  /*4a70*/  @P1 BRA `(.L_x_25) ;  /* 0xffffffe000d41947 */ /* 0x000ff2000383ffff */
.L_x_18:
[----:B------:R-:W2:Y:S02]  /*4a80*/  LDC R0, c[0x0][0x28c] ;  /* 0x0000a300ff007b82 */ /* 0x000ea40000000800 */
[----:B--2---:R-:W-:-:S13]  /*4a90*/  ISETP.GE.AND P1, PT, R0, 0x1, PT ;  /* 0x000000010000780c */ /* 0x004fda0003f26270 */
[----:B------:R-:W-:Y:S05]  /*4aa0*/  @!P1 BRA `(.L_x_26) ;  /* 0x0000000000409947 */ /* 0x000fea0003800000 */
[----:B------:R-:W-:Y:S05]  /*4ab0*/  @!P0 BRA `(.L_x_27) ;  /* 0x0000000000048947 */ /* 0x000fea0003800000 */
[----:B------:R-:W-:Y:S01]  /*4ac0*/  BPT.TRAP 0x1 ;  /* 0x000000040000795c */ /* 0x000fe20000300000 */
.L_x_27:
[----:B------:R-:W2:Y:S01]  /*4ad0*/  S2UR UR6, SR_CgaCtaId ;  /* 0x00000000000679c3 */ /* 0x000ea20000008800 */
[----:B------:R-:W-:Y:S01]  /*4ae0*/  UISETP.LT.AND UP0, UPT, UR40, 0x1, UPT ;  /* 0x000000012800788c */ /* 0x000fe2000bf01270 */
[----:B------:R-:W-:Y:S01]  /*4af0*/  ISETP.GT.U32.AND P0, PT, R19, 0x1, PT ;  /* 0x000000011300780c */ /* 0x000fe20003f04070 */
[----:B------:R-:W-:Y:S02]  /*4b00*/  UMOV UR5, 0x400 ;  /* 0x0000040000057882 */ /* 0x000fe40000000000 */
[----:B------:R-:W-:-:S04]  /*4b10*/  USEL UR4, UR40, 0x1, UP0 ;  /* 0x0000000128047887 */ /* 0x000fc80008000000 */
[----:B------:R-:W-:-:S04]  /*4b20*/  UIADD3 UR4, UR39, UR40, -UR4 ;  /* 0x0000002827047290 */ /* 0x000fc8000fffe804 */
[----:B------:R-:W-:-:S04]  /*4b30*/  USHF.L.U32 UR4, UR4, 0x3, URZ ;  /* 0x0000000304047899 */ /* 0x000fc8000800063f */
[----:B------:R-:W-:Y:S02]  /*4b40*/  ULOP3.LUT UR4, UR4, 0x8, URZ, 0xc0, !UPT ;  /* 0x0000000804047892 */ /* 0x000fe4000f8ec03f */
[----:B--2---:R-:W-:-:S04]  /*4b50*/  ULEA UR5, UR6, UR5, 0x18 ;  /* 0x0000000506057291 */ /* 0x004fc8000f8ec03f */
[----:B------:R-:W-:-:S04]  /*4b60*/  UIADD3 UR4, UR5, 0x10, UR4 ;  /* 0x0000001005047890 */ /* 0x000fc8000fffe004 */
[----:B------:R-:W-:-:S09]  /*4b70*/  UPRMT UR4, URZ, 0x654, UR4 ;  /* 0x000006543f047896 */ /* 0x000fd20008000004 */
[----:B------:R-:W-:Y:S01]  /*4b80*/  SYNCS.ARRIVE.TRANS64.RED.A1T0 RZ, [UR4], RZ ;  /* 0x000000ffffff79a7 */ /* 0x000fe20008100404 */
[----:B------:R-:W-:Y:S05]  /*4b90*/  @P0 BRA `(.L_x_26) ;  /* 0x0000000000040947 */ /* 0x000fea0003800000 */
[----:B------:R-:W-:Y:S01]  /*4ba0*/  BPT.TRAP 0x1 ;  /* 0x000000040000795c */ /* 0x000fe20000300000 */
.L_x_26:
[----:B------:R-:W2:Y:S01]  /*4bb0*/  LDC R8, c[0x0][0x288] ;  /* 0x0000a200ff087b82 */ /* 0x000ea20000000800 */
[----:B01----:R-:W-:Y:S01]  /*4bc0*/  LOP3.LUT R4, R18, 0x60, RZ, 0xc0, !PT ;  /* 0x0000006012047812 */ /* 0x003fe200078ec0ff */
[----:B------:R-:W-:Y:S01]  /*4bd0*/  UIADD3 UR39, UR40, UR39, URZ ;  /* 0x0000002728277290 */ /* 0x000fe2000fffe03f */
[----:B------:R-:W-:Y:S01]  /*4be0*/  LOP3.LUT R0, R22, 0x1, RZ, 0xc0, !PT ;  /* 0x0000000116007812 */ /* 0x000fe200078ec0ff */
[----:B------:R-:W-:Y:S01]  /*4bf0*/  IMAD R99, R99, 0x30, RZ ;  /* 0x0000003063637824 */ /* 0x000fe200078e02ff */
[----:B------:R-:W-:Y:S01]  /*4c00*/  SHF.R.U32.HI R3, RZ, 0x2, R18 ;  /* 0x00000002ff037819 */ /* 0x000fe20000011612 */
[----:B------:R-:W-:Y:S01]  /*4c10*/  USHF.R.U32.HI UR4, URZ, 0x1, UR39 ;  /* 0x000000013f047899 */ /* 0x000fe20008011627 */
[----:B------:R-:W-:Y:S01]  /*4c20*/  SHF.R.U32.HI R6, RZ, 0x1, R4 ;  /* 0x00000001ff067819 */ /* 0x000fe20000011604 */
[----:B------:R-:W-:Y:S01]  /*4c30*/  IMAD.SHL.U32 R4, R0, 0x40, RZ ;  /* 0x0000004000047824 */ /* 0x000fe200078e00ff */
[----:B------:R-:W-:Y:S01]  /*4c40*/  LOP3.LUT R3, R3, 0x7, RZ, 0xc0, !PT ;  /* 0x0000000703037812 */ /* 0x000fe200078ec0ff */
[----:B------:R-:W-:Y:S01]  /*4c50*/  ULOP3.LUT UR4, UR4, 0x1, URZ, 0xc0, !UPT ;  /* 0x0000000104047892 */ /* 0x000fe2000f8ec03f */
[----:B------:R-:W-:Y:S01]  /*4c60*/  SHF.R.S32.HI R21, RZ, 0x1f, R23 ;  /* 0x0000001fff157819 */ /* 0x000fe20000011417 */
[----:B------:R-:W-:Y:S01]  /*4c70*/  ULDC UR8, c[0x0][0x284] ;  /* 0x0000a10000087ab9 */ /* 0x000fe20000000800 */
[--C-:B------:R-:W-:Y:S01]  /*4c80*/  IADD3 R5, RZ, -R6, -R3.reuse ;  /* 0x80000006ff057210 */ /* 0x100fe20007ffe803 */
[----:B------:R-:W-:Y:S01]  /*4c90*/  UISETP.GT.U32.AND UP1, UPT, UR39, 0x1, UPT ;  /* 0x000000012700788c */ /* 0x000fe2000bf24070 */
[----:B------:R-:W-:Y:S01]  /*4ca0*/  LOP3.LUT R13, R4, 0x40, R3, 0xe2, !PT ;  /* 0x00000040040d7812 */ /* 0x000fe200078ee203 */
[----:B------:R-:W-:Y:S01]  /*4cb0*/  UISETP.NE.U32.AND UP0, UPT, UR4, 0x1, UPT ;  /* 0x000000010400788c */ /* 0x000fe2000bf05070 */
[----:B------:R-:W-:Y:S01]  /*4cc0*/  LOP3.LUT R3, R18, 0x3, RZ, 0xc0, !PT ;  /* 0x0000000312037812 */ /* 0x000fe200078ec0ff */
[----:B------:R-:W-:Y:S01]  /*4cd0*/  IMAD R12, R0, -0x40, R5 ;  /* 0xffffffc0000c7824 */ /* 0x000fe200078e0205 */
[----:B------:R-:W-:Y:S01]  /*4ce0*/  ULDC.64 UR6, c[0x0][0x5d0] ;  /* 0x0001740000067ab9 */ /* 0x000fe20000000a00 */
[----:B------:R-:W-:Y:S01]  /*4cf0*/  UISETP.LT.U32.AND UP1, UPT, UR40, 0x2, UP1 ;  /* 0x000000022800788c */ /* 0x000fe20008f21070 */
[----:B------:R-:W-:Y:S01]  /*4d00*/  IMAD R4, R21, UR6, RZ ;  /* 0x0000000615047c24 */ /* 0x000fe2000f8e02ff */
[----:B------:R-:W-:Y:S01]  /*4d10*/  UISETP.GT.U32.AND UP0, UPT, UR40, 0x1, !UP0 ;  /* 0x000000012800788c */ /* 0x000fe2000c704070 */
[----:B------:R-:W-:Y:S01]  /*4d20*/  IMAD.WIDE R10, R98, 0x180, RZ ;  /* 0x00000180620a7825 */ /* 0x000fe200078e02ff */
[----:B--2---:R-:W-:Y:S01]  /*4d30*/  ISETP.GE.AND P0, PT, R99, R8, PT ;  /* 0x000000086300720c */ /* 0x004fe20003f06270 */
[----:B------:R-:W-:-:S02]  /*4d40*/  USEL UR5, URZ, 0x1, !UP1 ;  /* 0x000000013f057887 */ /* 0x000fc4000c800000 */
[----:B------:R-:W-:Y:S01]  /*4d50*/  IMAD R0, R3, -0x2, R8 ;  /* 0xfffffffe03007824 */ /* 0x000fe200078e0208 */
[----:B------:R-:W-:Y:S01]  /*4d60*/  USEL UR4, URZ, 0x1, !UP0 ;  /* 0x000000013f047887 */ /* 0x000fe2000c000000 */
[----:B------:R-:W-:Y:S01]  /*4d70*/  IMAD R3, R98, 0x180, RZ ;  /* 0x0000018062037824 */ /* 0x000fe200078e02ff */
[----:B------:R-:W-:Y:S01]  /*4d80*/  ULOP3.LUT UR39, UR39, 0x1, URZ, 0xc0, !UPT ;  /* 0x0000000127277892 */ /* 0x000fe2000f8ec03f */
[----:B------:R-:W-:Y:S01]  /*4d90*/  IMAD.SHL.U32 R8, R18, 0x2, RZ ;  /* 0x0000000212087824 */ /* 0x000fe200078e00ff */
[----:B------:R-:W-:Y:S01]  /*4da0*/  ULOP3.LUT UR38, UR4, UR38, UR5, 0x96, !UPT ;  /* 0x0000002604267292 */ /* 0x000fe2000f8e9605 */
[----:B------:R-:W-:Y:S01]  /*4db0*/  IMAD R7, R23, UR7, R4 ;  /* 0x0000000717077c24 */ /* 0x000fe2000f8e0204 */
[----:B------:R-:W-:Y:S02]  /*4dc0*/  ISETP.GE.OR P0, PT, R3, UR8, P0 ;  /* 0x0000000803007c0c */ /* 0x000fe40008706670 */
[----:B------:R-:W-:Y:S02]  /*4dd0*/  LOP3.LUT R8, R99, 0x6, R8, 0xf8, !PT ;  /* 0x0000000663087812 */ /* 0x000fe400078ef808 */
[----:B------:R-:W-:Y:S01]  /*4de0*/  IADD3 R12, -R3, UR8, R12 ;  /* 0x00000008030c7c10 */ /* 0x000fe2000fffe10c */
[----:B------:R-:W-:Y:S01]  /*4df0*/  IMAD.IADD R3, R0, 0x1, -R99 ;  /* 0x0000000100037824 */ /* 0x000fe200078e0a63 */
[----:B------:R-:W-:Y:S01]  /*4e00*/  SHF.R.S32.HI R9, RZ, 0x1f, R8 ;  /* 0x0000001fff097819 */ /* 0x000fe20000011408 */
[----:B------:R-:W-:Y:S01]  /*4e10*/  IMAD.MOV.U32 R0, RZ, RZ, -0x1 ;  /* 0xffffffffff007424 */ /* 0x000fe200078e00ff */
[----:B------:R-:W-:Y:S01]  /*4e20*/  LOP3.LUT R13, R10, R13, R6, 0xfe, !PT ;  /* 0x0000000d0a0d7212 */ /* 0x000fe200078efe06 */
[----:B------:R-:W-:-:S04]  /*4e30*/  IMAD.WIDE.U32 R4, R23, UR6, R8 ;  /* 0x0000000617047c25 */ /* 0x000fc8000f8e0008 */
[----:B------:R-:W-:Y:S01]  /*4e40*/  IMAD.IADD R5, R5, 0x1, R7 ;  /* 0x0000000105057824 */ /* 0x000fe200078e0207 */
[----:B------:R-:W-:Y:S06]  /*4e50*/  @P0 BRA `(.L_x_28) ;  /* 0x0000005000280947 */ /* 0x000fec0003800000 */
[----:B------:R-:W0:Y:S01]  /*4e60*/  LDC.64 R98, c[0x0][0x5c8] ;  /* 0x00017200ff627b82 */ /* 0x000e220000000a00 */
[----:B-----5:R-:W-:Y:S01]  /*4e70*/  FSETP.NEU.AND P1, PT, R97, RZ, PT ;  /* 0x000000ff6100720b */ /* 0x020fe20003f2d000 */
[----:B------:R-:W-:Y:S01]  /*4e80*/  BSSY B0, `(.L_x_28) ;  /* 0x0000507000007945 */ /* 0x000fe20003800000 */
[----:B------:R-:W-:-:S04]  /*4e90*/  ISETP.GT.AND P4, PT, R12, RZ, PT ;  /* 0x000000ff0c00720c */ /* 0x000fc80003f84270 */
[----:B------:R-:W-:Y:S01]  /*4ea0*/  ISETP.GT.AND P0, PT, R3, RZ, P4 ;  /* 0x000000ff0300720c */ /* 0x000fe20002704270 */
[-C--:B0-----:R-:W-:Y:S02]  /*4eb0*/  IMAD R6, R11, R98.reuse, RZ ;  /* 0x000000620b067224 */ /* 0x081fe400078e02ff */
[----:B------:R-:W-:-:S04]  /*4ec0*/  IMAD.WIDE.U32 R106, R13, R98, R4 ;  /* 0x000000620d6a7225 */ /* 0x000fc800078e0004 */
[----:B------:R-:W-:-:S04]  /*4ed0*/  IMAD R5, R13, R99, R6 ;  /* 0x000000630d057224 */ /* 0x000fc800078e0206 */
[----:B------:R-:W-:Y:S01]  /*4ee0*/  IMAD.IADD R111, R107, 0x1, R5 ;  /* 0x000000016b6f7824 */ /* 0x000fe200078e0205 */
[----:B------:R-:W-:Y:S06]  /*4ef0*/  @!P1 BRA `(.L_x_29) ;  /* 0x00000038007c9947 */ /* 0x000fec0003800000 */
[----:B------:R-:W0:Y:S01]  /*4f00*/  LDC.64 R14, c[0x0][0x5b8] ;  /* 0x00016e00ff0e7b82 */ /* 0x000e220000000a00 */
[----:B------:R-:W-:-:S07]  /*4f10*/  ULDC.64 UR4, c[0x0][0x5c0] ;  /* 0x0001700000047ab9 */ /* 0x000fce0000000a00 */
[----:B------:R-:W1:Y:S08]  /*4f20*/  LDC.64 R100, c[0x0][0x5b0] ;  /* 0x00016c00ff647b82 */ /* 0x000e700000000a00 */
[----:B------:R-:W2:Y:S01]  /*4f30*/  LDC.64 R6, c[0x0][0x5a8] ;  /* 0x00016a00ff067b82 */ /* 0x000ea20000000a00 */
[-C--:B0-----:R-:W-:Y:S02]  /*4f40*/  IMAD R4, R21, R14.reuse, RZ ;  /* 0x0000000e15047224 */ /* 0x081fe400078e02ff */
[----:B------:R-:W-:-:S04]  /*4f50*/  IMAD.WIDE.U32 R102, R23, R14, R8 ;  /* 0x0000000e17667225 */ /* 0x000fc800078e0008 */
[----:B------:R-:W-:Y:S02]  /*4f60*/  IMAD R15, R23, R15, R4 ;  /* 0x0000000f170f7224 */ /* 0x000fe400078e0204 */
[-C--:B-1----:R-:W-:Y:S02]  /*4f70*/  IMAD R10, R11, R100.reuse, RZ ;  /* 0x000000640b0a7224 */ /* 0x082fe400078e02ff */
[----:B------:R-:W-:Y:S02]  /*4f80*/  IMAD.IADD R105, R103, 0x1, R15 ;  /* 0x0000000167697824 */ /* 0x000fe400078e020f */
[----:B------:R-:W-:Y:S02]  /*4f90*/  IMAD.MOV.U32 R104, RZ, RZ, R102 ;  /* 0x000000ffff687224 */ /* 0x000fe400078e0066 */
[C---:B------:R-:W-:Y:S02]  /*4fa0*/  IMAD R109, R13.reuse, R101, R10 ;  /* 0x000000650d6d7224 */ /* 0x040fe400078e020a */
[----:B------:R-:W-:-:S05]  /*4fb0*/  IMAD.WIDE.U32 R4, R13, R100, R104 ;  /* 0x000000640d047225 */ /* 0x000fca00078e0068 */
[----:B------:R-:W-:Y:S02]  /*4fc0*/  IADD3 R5, R5, R109, RZ ;  /* 0x0000006d05057210 */ /* 0x000fe40007ffe0ff */
[----:B--2---:R-:W-:-:S04]  /*4fd0*/  LEA R10, P1, R4, R6, 0x1 ;  /* 0x00000006040a7211 */ /* 0x004fc800078208ff */
[----:B------:R-:W-:-:S05]  /*4fe0*/  LEA.HI.X R11, R4, R7, R5, 0x1, P1 ;  /* 0x00000007040b7211 */ /* 0x000fca00008f0c05 */
[----:B------:R0:W2:Y:S01]  /*4ff0*/  @P0 LDG.E.LTC128B.U16 R108, desc[UR36][R10.64] ;  /* 0x000000240a6c0981 */ /* 0x0000a2000c1e1520 */
[----:B------:R-:W-:Y:S01]  /*5000*/  IMAD.WIDE.U32 R20, R13, R100, R8 ;  /* 0x000000640d147225 */ /* 0x000fe200078e0008 */
[----:B------:R-:W-:Y:S01]  /*5010*/  BSSY B1, `(.L_x_30) ;  /* 0x0000012000017945 */ /* 0x000fe20003800000 */
[----:B------:R-:W-:Y:S02]  /*5020*/  SHF.L.U64.HI R107, R100, 0x3, R101 ;  /* 0x00000003646b7819 */ /* 0x000fe40000010265 */
[----:B------:R-:W-:Y:S02]  /*5030*/  IMAD.IADD R21, R109, 0x1, R21 ;  /* 0x000000016d157824 */ /* 0x000fe400078e0215 */
[----:B------:R-:W-:-:S04]  /*5040*/  IMAD.WIDE.U32 R20, R23, R14, R20 ;  /* 0x0000000e17147225 */ /* 0x000fc800078e0014 */
[----:B0-----:R-:W-:Y:S01]  /*5050*/  IMAD.IADD R11, R15, 0x1, R21 ;  /* 0x000000010f0b7824 */ /* 0x001fe200078e0215 */
[----:B------:R-:W-:-:S04]  /*5060*/  LEA R10, P2, R20, R6, 0x1 ;  /* 0x00000006140a7211 */ /* 0x000fc800078408ff */
[----:B------:R-:W-:Y:S01]  /*5070*/  LEA.HI.X R11, R20, R7, R11, 0x1, P2 ;  /* 0x00000007140b7211 */ /* 0x000fe200010f0c0b */
[----:B--2---:R-:W-:-:S04]  /*5080*/  IMAD.U32 R4, R108, 0x10000, RZ ;  /* 0x000100006c047824 */ /* 0x004fc800078e00ff */
[----:B------:R-:W-:Y:S01]  /*5090*/  FMUL R5, R4, R97 ;  /* 0x0000006104057220 */ /* 0x000fe20000400000 */
[----:B------:R-:W-:-:S03]  /*50a0*/  LEA R4, P1, R106, UR4, 0x1 ;  /* 0x000000046a047c11 */ /* 0x000fc6000f8208ff */
[----:B------:R-:W-:-:S05]  /*50b0*/  FFMA R5, R88, R96, R5 ;  /* 0x0000006058057223 */ /* 0x000fca0000000005 */
[----:B------:R-:W-:Y:S02]  /*50c0*/  F2FP.BF16.F32.PACK_AB R88, RZ, R5 ;  /* 0x00000005ff58723e */ /* 0x000fe400000010ff */
[----:B------:R-:W-:Y:S01]  /*50d0*/  LEA.HI.X R5, R106, UR5, R111, 0x1, P1 ;  /* 0x000000056a057c11 */ /* 0x000fe200088f0c6f */
[----:B------:R-:W-:Y:S01]  /*50e0*/  IMAD.SHL.U32 R106, R100, 0x8, RZ ;  /* 0x00000008646a7824 */ /* 0x000fe200078e00ff */
[----:B------:R-:W-:-:S03]  /*50f0*/  ISETP.GT.AND P1, PT, R3, 0x1, P4 ;  /* 0x000000010300780c */ /* 0x000fc60002724270 */
[----:B------:R0:W-:Y:S10]  /*5100*/  @P0 STG.E.U16 desc[UR36][R4.64], R88 ;  /* 0x0000005804000986 */ /* 0x0001f4000c101524 */
[----:B------:R-:W-:Y:S05]  /*5110*/  @!P1 BRA `(.L_x_31) ;  /* 0x0000000000049947 */ /* 0x000fea0003800000 */
[----:B------:R1:W5:Y:S02]  /*5120*/  LDG.E.LTC128B.U16 R108, desc[UR36][R10.64+0x2] ;  /* 0x000002240a6c7981 */ /* 0x000364000c1e1520 */
.L_x_31:
[----:B------:R-:W-:Y:S05]  /*5130*/  BSYNC B1 ;  /* 0x0000000000017941 */ /* 0x000fea0003800000 */
.L_x_30:
[----:B-----5:R-:W-:Y:S01]  /*5140*/  IMAD.U32 R20, R108, 0x10000, RZ ;  /* 0x000100006c147824 */ /* 0x020fe200078e00ff */
[----:B------:R-:W-:Y:S01]  /*5150*/  ISETP.GT.AND P3, PT, R12, 0x8, PT ;  /* 0x000000080c00780c */ /* 0x000fe20003f64270 */
[----:B------:R-:W-:-:S04]  /*5160*/  IMAD.WIDE.U32 R116, R13, R100, R106 ;  /* 0x000000640d747225 */ /* 0x000fc800078e006a */
[----:B------:R-:W-:Y:S01]  /*5170*/  FMUL R20, R20, R97 ;  /* 0x0000006114147220 */ /* 0x000fe20000400000 */
[----:B------:R-:W-:Y:S01]  /*5180*/  ISETP.GT.AND P0, PT, R3, RZ, P3 ;  /* 0x000000ff0300720c */ /* 0x000fe20001f04270 */
[----:B------:R-:W-:Y:S01]  /*5190*/  IMAD.IADD R119, R109, 0x1, R117 ;  /* 0x000000016d777824 */ /* 0x000fe200078e0275 */
[----:B------:R-:W-:Y:S01]  /*51a0*/  IADD3 R21, P2, R102, R116, RZ ;  /* 0x0000007466157210 */ /* 0x000fe20007f5e0ff */
[----:B------:R-:W-:-:S04]  /*51b0*/  FFMA R89, R89, R96, R20 ;  /* 0x0000006059597223 */ /* 0x000fc80000000014 */
[----:B0-----:R-:W-:Y:S01]  /*51c0*/  IMAD.X R88, R119, 0x1, R105, P2 ;  /* 0x0000000177587824 */ /* 0x001fe200010e0669 */
[----:B------:R-:W-:Y:S02]  /*51d0*/  F2FP.BF16.F32.PACK_AB R89, RZ, R89 ;  /* 0x00000059ff59723e */ /* 0x000fe400000010ff */
[----:B------:R-:W-:Y:S02]  /*51e0*/  LEA R20, P2, R21, R6, 0x1 ;  /* 0x0000000615147211 */ /* 0x000fe400078408ff */
[----:B------:R-:W-:Y:S02]  /*51f0*/  PRMT R110, R89, 0x7610, R110 ;  /* 0x00007610596e7816 */ /* 0x000fe4000000006e */
[----:B------:R-:W-:-:S03]  /*5200*/  LEA.HI.X R21, R21, R7, R88, 0x1, P2 ;  /* 0x0000000715157211 */ /* 0x000fc600010f0c58 */
[----:B------:R0:W-:Y:S04]  /*5210*/  @P1 STG.E.U16 desc[UR36][R4.64+0x2], R110 ;  /* 0x0000026e04001986 */ /* 0x0001e8000c101524 */
[----:B------:R2:W3:Y:S01]  /*5220*/  @P0 LDG.E.LTC128B.U16 R108, desc[UR36][R20.64] ;  /* 0x00000024146c0981 */ /* 0x0004e2000c1e1520 */
[C---:B------:R-:W-:Y:S01]  /*5230*/  IMAD.SHL.U32 R111, R98.reuse, 0x10, RZ ;  /* 0x00000010626f7824 */ /* 0x040fe200078e00ff */
[----:B------:R-:W-:Y:S01]  /*5240*/  SHF.L.U64.HI R113, R98, 0x4, R99 ;  /* 0x0000000462717819 */ /* 0x000fe20000010263 */
[----:B------:R-:W-:Y:S01]  /*5250*/  BSSY B1, `(.L_x_32) ;  /* 0x0000011000017945 */ /* 0x000fe20003800000 */
[----:B------:R-:W-:-:S05]  /*5260*/  IADD3 R114, P1, R8, R116, RZ ;  /* 0x0000007408727210 */ /* 0x000fca0007f3e0ff */
[----:B------:R-:W-:Y:S01]  /*5270*/  IMAD.X R115, R9, 0x1, R119, P1 ;  /* 0x0000000109737824 */ /* 0x000fe200008e0677 */
[----:B------:R-:W-:Y:S01]  /*5280*/  ISETP.GT.AND P1, PT, R3, 0x1, P3 ;  /* 0x000000010300780c */ /* 0x000fe20001f24270 */
[----:B------:R-:W-:-:S03]  /*5290*/  IMAD.WIDE.U32 R114, R23, R14, R114 ;  /* 0x0000000e17727225 */ /* 0x000fc600078e0072 */
[----:B--2---:R-:W-:Y:S01]  /*52a0*/  LEA R20, P5, R114, R6, 0x1 ;  /* 0x0000000672147211 */ /* 0x004fe200078a08ff */
[----:B---3--:R-:W-:-:S04]  /*52b0*/  IMAD.U32 R88, R108, 0x10000, RZ ;  /* 0x000100006c587824 */ /* 0x008fc800078e00ff */
[----:B------:R-:W-:Y:S01]  /*52c0*/  FMUL R89, R88, R97 ;  /* 0x0000006158597220 */ /* 0x000fe20000400000 */
[----:B------:R-:W-:-:S03]  /*52d0*/  IADD3 R88, P2, R111, R4, RZ ;  /* 0x000000046f587210 */ /* 0x000fc60007f5e0ff */
[----:B------:R-:W-:Y:S01]  /*52e0*/  FFMA R89, R90, R96, R89 ;  /* 0x000000605a597223 */ /* 0x000fe20000000059 */
[----:B------:R-:W-:-:S04]  /*52f0*/  IMAD.IADD R90, R15, 0x1, R115 ;  /* 0x000000010f5a7824 */ /* 0x000fc800078e0273 */
[----:B0-----:R-:W-:Y:S01]  /*5300*/  F2FP.BF16.F32.PACK_AB R110, RZ, R89 ;  /* 0x00000059ff6e723e */ /* 0x001fe200000010ff */
[----:B------:R-:W-:Y:S01]  /*5310*/  IMAD.X R89, R113, 0x1, R5, P2 ;  /* 0x0000000171597824 */ /* 0x000fe200010e0605 */
[----:B------:R-:W-:-:S04]  /*5320*/  LEA.HI.X R21, R114, R7, R90, 0x1, P5 ;  /* 0x0000000772157211 */ /* 0x000fc800028f0c5a */
[----:B------:R0:W-:Y:S01]  /*5330*/  @P0 STG.E.U16 desc[UR36][R88.64], R110 ;  /* 0x0000006e58000986 */ /* 0x0001e2000c101524 */
[----:B------:R-:W-:Y:S05]  /*5340*/  @!P1 BRA `(.L_x_33) ;  /* 0x0000000000049947 */ /* 0x000fea0003800000 */
[----:B------:R2:W5:Y:S02]  /*5350*/  LDG.E.LTC128B.U16 R108, desc[UR36][R20.64+0x2] ;  /* 0x00000224146c7981 */ /* 0x000564000c1e1520 */
.L_x_33:
[----:B------:R-:W-:Y:S05]  /*5360*/  BSYNC B1 ;  /* 0x0000000000017941 */ /* 0x000fea0003800000 */
.L_x_32:
[----:B-----5:R-:W-:Y:S01]  /*5370*/  IMAD.U32 R90, R108, 0x10000, RZ ;  /* 0x000100006c5a7824 */ /* 0x020fe200078e00ff */
[----:B------:R-:W-:Y:S01]  /*5380*/  ISETP.GT.AND P0, PT, R3, 0x8, P4 ;  /* 0x000000080300780c */ /* 0x000fe20002704270 */
[----:B------:R-:W-:Y:S02]  /*5390*/  BSSY B1, `(.L_x_34) ;  /* 0x0000007000017945 */ /* 0x000fe40003800000 */
[----:B------:R-:W-:-:S04]  /*53a0*/  FMUL R90, R90, R97 ;  /* 0x000000615a5a7220 */ /* 0x000fc80000400000 */
[----:B------:R-:W-:-:S05]  /*53b0*/  FFMA R90, R91, R96, R90 ;  /* 0x000000605b5a7223 */ /* 0x000fca000000005a */
[----:B------:R-:W-:-:S05]  /*53c0*/  F2FP.BF16.F32.PACK_AB R90, RZ, R90 ;  /* 0x0000005aff5a723e */ /* 0x000fca00000010ff */
[----:B------:R3:W-:Y:S01]  /*53d0*/  @P1 STG.E.U16 desc[UR36][R88.64+0x2], R90 ;  /* 0x0000025a58001986 */ /* 0x0007e2000c101524 */
[----:B------:R-:W-:Y:S05]  /*53e0*/  @!P0 BRA `(.L_x_35) ;  /* 0x0000000000048947 */ /* 0x000fea0003800000 */
[----:B------:R4:W5:Y:S02]  /*53f0*/  LDG.E.LTC128B.U16 R108, desc[UR36][R10.64+0x10] ;  /* 0x000010240a6c7981 */ /* 0x000964000c1e1520 */
.L_x_35:
[----:B------:R-:W-:Y:S05]  /*5400*/  BSYNC B1 ;  /* 0x0000000000017941 */ /* 0x000fea0003800000 */
.L_x_34:
[----:B---3-5:R-:W-:Y:S01]  /*5410*/  IMAD.U32 R90, R108, 0x10000, RZ ;  /* 0x000100006c5a7824 */ /* 0x028fe200078e00ff */
        /* <DEDUP_REMOVED lines=8> */
.L_x_37:
[----:B------:R-:W-:Y:S05]  /*54a0*/  BSYNC B1 ;  /* 0x0000000000017941 */ /* 0x000fea0003800000 */
.L_x_36:
        /* <DEDUP_REMOVED lines=9> */
.L_x_39:
[----:B------:R-:W-:Y:S05]  /*5540*/  BSYNC B1 ;  /* 0x0000000000017941 */ /* 0x000fea0003800000 */
.L_x_38:
[----:B0----5:R-:W-:Y:S01]  /*5550*/  IMAD.U32 R90, R108, 0x10000, RZ ;  /* 0x000100006c5a7824 */ /* 0x021fe200078e00ff */
[----:B------:R-:W-:Y:S01]  /*5560*/  ISETP.GT.AND P1, PT, R3, 0x9, P3 ;  /* 0x000000090300780c */ /* 0x000fe20001f24270 */
[----:B------:R-:W-:Y:S02]  /*5570*/  BSSY B1, `(.L_x_40) ;  /* 0x0000007000017945 */ /* 0x000fe40003800000 */
[----:B---3--:R-:W-:-:S04]  /*5580*/  FMUL R91, R90, R97 ;  /* 0x000000615a5b7220 */ /* 0x008fc80000400000 */
[----:B------:R-:W-:-:S05]  /*5590*/  FFMA R91, R94, R96, R91 ;  /* 0x000000605e5b7223 */ /* 0x000fca000000005b */
[----:B------:R-:W-:-:S05]  /*55a0*/  F2FP.BF16.F32.PACK_AB R91, RZ, R91 ;  /* 0x0000005bff5b723e */ /* 0x000fca00000010ff */
[----:B------:R0:W-:Y:S01]  /*55b0*/  @P0 STG.E.U16 desc[UR36][R88.64+0x10], R91 ;  /* 0x0000105b58000986 */ /* 0x0001e2000c101524 */
[----:B------:R-:W-:Y:S05]  /*55c0*/  @!P1 BRA `(.L_x_41) ;  /* 0x0000000000049947 */ /* 0x000fea0003800000 */
[----:B------:R3:W5:Y:S02]  /*55d0*/  LDG.E.LTC128B.U16 R108, desc[UR36][R20.64+0x12] ;  /* 0x00001224146c7981 */ /* 0x000764000c1e1520 */
.L_x_41:
[----:B------:R-:W-:Y:S05]  /*55e0*/  BSYNC B1 ;  /* 0x0000000000017941 */ /* 0x000fea0003800000 */
.L_x_40:
[----:B------:R-:W-:Y:S01]  /*55f0*/  IMAD.MOV.U32 R90, RZ, RZ, R116 ;  /* 0x000000ffff5a7224 */ /* 0x000fe200078e0074 */
[----:B------:R-:W-:Y:S01]  /*5600*/  ISETP.GT.AND P2, PT, R12, 0x80, PT ;  /* 0x000000800c00780c */ /* 0x000fe20003f44270 */
[----:B0-----:R-:W-:Y:S01]  /*5610*/  IMAD.MOV.U32 R91, RZ, RZ, R119 ;  /* 0x000000ffff5b7224 */ /* 0x001fe200078e0077 */
[C---:B-----5:R-:W-:Y:S01]  /*5620*/  PRMT R126, R108.reuse, 0x7610, R126 ;  /* 0x000076106c7e7816 */ /* 0x060fe2000000007e */
[----:B------:R-:W-:Y:S01]  /*5630*/  IMAD.U32 R92, R108, 0x10000, RZ ;  /* 0x000100006c5c7824 */ /* 0x000fe200078e00ff */
[----:B------:R-:W-:Y:S01]  /*5640*/  ISETP.GT.AND P0, PT, R3, RZ, P2 ;  /* 0x000000ff0300720c */ /* 0x000fe20001704270 */
[----:B------:R-:W-:-:S04]  /*5650*/  IMAD.WIDE.U32 R122, R100, 0x78, R90 ;  /* 0x00000078647a7825 */ /* 0x000fc800078e005a */
[----:B------:R-:W-:Y:S01]  /*5660*/  FMUL R92, R92, R97 ;  /* 0x000000615c5c7220 */ /* 0x000fe20000400000 */
[----:B------:R-:W-:Y:S01]  /*5670*/  IMAD R101, R101, 0x78, RZ ;  /* 0x0000007865657824 */ /* 0x000fe200078e02ff */
[----:B------:R-:W-:Y:S02]  /*5680*/  IADD3 R91, P5, R102, R122, RZ ;  /* 0x0000007a665b7210 */ /* 0x000fe40007fbe0ff */
[----:B------:R-:W-:Y:S01]  /*5690*/  FFMA R92, R95, R96, R92 ;  /* 0x000000605f5c7223 */ /* 0x000fe2000000005c */
[----:B------:R-:W-:-:S04]  /*56a0*/  IMAD.IADD R121, R123, 0x1, R101 ;  /* 0x000000017b797824 */ /* 0x000fc800078e0265 */
[----:B------:R-:W-:Y:S01]  /*56b0*/  F2FP.BF16.F32.PACK_AB R92, RZ, R92 ;  /* 0x0000005cff5c723e */ /* 0x000fe200000010ff */
[----:B------:R-:W-:Y:S01]  /*56c0*/  IMAD.X R94, R121, 0x1, R105, P5 ;  /* 0x00000001795e7824 */ /* 0x000fe200028e0669 */
[C---:B------:R-:W-:Y:S02]  /*56d0*/  LEA R90, P5, R91.reuse, R6, 0x1 ;  /* 0x000000065b5a7211 */ /* 0x040fe400078a08ff */
[----:B------:R-:W-:Y:S02]  /*56e0*/  PRMT R93, R92, 0x7610, R93 ;  /* 0x000076105c5d7816 */ /* 0x000fe4000000005d */
[----:B------:R-:W-:-:S03]  /*56f0*/  LEA.HI.X R91, R91, R7, R94, 0x1, P5 ;  /* 0x000000075b5b7211 */ /* 0x000fc600028f0c5e */
[----:B------:R0:W-:Y:S04]  /*5700*/  @P1 STG.E.U16 desc[UR36][R88.64+0x12], R93 ;  /* 0x0000125d58001986 */ /* 0x0001e8000c101524 */
[----:B------:R1:W2:Y:S01]  /*5710*/  @P0 LDG.E.LTC128B.U16 R126, desc[UR36][R90.64] ;  /* 0x000000245a7e0981 */ /* 0x0002a2000c1e1520 */
[----:B------:R-:W-:Y:S01]  /*5720*/  IMAD.WIDE.U32 R118, R100, 0x78, R106 ;  /* 0x0000007864767825 */ /* 0x000fe200078e006a */
[----:B------:R-:W-:Y:S01]  /*5730*/  MOV R125, R89 ;  /* 0x00000059007d7202 */ /* 0x000fe20000000f00 */
[----:B------:R-:W-:Y:S02]  /*5740*/  BSSY B1, `(.L_x_42) ;  /* 0x0000017000017945 */ /* 0x000fe40003800000 */
[----:B------:R-:W-:Y:S02]  /*5750*/  IMAD.IADD R117, R101, 0x1, R119 ;  /* 0x0000000165757824 */ /* 0x000fe400078e0277 */
[----:B------:R-:W-:-:S02]  /*5760*/  IMAD.MOV.U32 R116, RZ, RZ, R118 ;  /* 0x000000ffff747224 */ /* 0x000fc400078e0076 */
[----:B------:R-:W-:Y:S02]  /*5770*/  IMAD.MOV.U32 R124, RZ, RZ, R88 ;  /* 0x000000ffff7c7224 */ /* 0x000fe400078e0058 */
[----:B0-----:R-:W-:-:S04]  /*5780*/  IMAD.WIDE.U32 R92, R13, R100, R116 ;  /* 0x000000640d5c7225 */ /* 0x001fc800078e0074 */
[----:B------:R-:W-:Y:S01]  /*5790*/  IMAD R115, R99, 0xf0, RZ ;  /* 0x000000f063737824 */ /* 0x000fe200078e02ff */
[----:B------:R-:W-:Y:S01]  /*57a0*/  IADD3 R92, P1, R8, R92, RZ ;  /* 0x0000005c085c7210 */ /* 0x000fe20007f3e0ff */
[----:B------:R-:W-:-:S03]  /*57b0*/  IMAD.WIDE.U32 R124, R98, 0xf0, R124 ;  /* 0x000000f0627c7825 */ /* 0x000fc600078e007c */
[----:B------:R-:W-:Y:S02]  /*57c0*/  IADD3.X R93, R9, R109, R93, P1, !PT ;  /* 0x0000006d095d7210 */ /* 0x000fe40000ffe45d */
[----:B------:R-:W-:Y:S01]  /*57d0*/  ISETP.GT.AND P1, PT, R3, 0x1, P2 ;  /* 0x000000010300780c */ /* 0x000fe20001724270 */
[----:B------:R-:W-:-:S03]  /*57e0*/  IMAD.WIDE.U32 R92, R23, R14, R92 ;  /* 0x0000000e175c7225 */ /* 0x000fc600078e005c */
[----:B-1----:R-:W-:Y:S01]  /*57f0*/  LEA R90, P5, R92, R6, 0x1 ;  /* 0x000000065c5a7211 */ /* 0x002fe200078a08ff */
[----:B--2---:R-:W-:-:S04]  /*5800*/  IMAD.U32 R94, R126, 0x10000, RZ ;  /* 0x000100007e5e7824 */ /* 0x004fc800078e00ff */
[----:B------:R-:W-:Y:S01]  /*5810*/  FMUL R95, R94, R97 ;  /* 0x000000615e5f7220 */ /* 0x000fe20000400000 */
[----:B------:R-:W-:-:S03]  /*5820*/  @P0 IMAD.MOV.U32 R94, RZ, RZ, R124 ;  /* 0x000000ffff5e0224 */ /* 0x000fc600078e007c */
[----:B------:R-:W-:Y:S01]  /*5830*/  FFMA R95, R80, R96, R95 ;  /* 0x00000060505f7223 */ /* 0x000fe2000000005f */
[----:B------:R-:W-:-:S04]  /*5840*/  IMAD.IADD R80, R15, 0x1, R93 ;  /* 0x000000010f507824 */ /* 0x000fc800078e025d */
[----:B------:R-:W-:Y:S01]  /*5850*/  F2FP.BF16.F32.PACK_AB R93, RZ, R95 ;  /* 0x0000005fff5d723e */ /* 0x000fe200000010ff */
[----:B------:R-:W-:Y:S01]  /*5860*/  IMAD.IADD R95, R125, 0x1, R115 ;  /* 0x000000017d5f7824 */ /* 0x000fe200078e0273 */
[----:B------:R-:W-:-:S04]  /*5870*/  LEA.HI.X R91, R92, R7, R80, 0x1, P5 ;  /* 0x000000075c5b7211 */ /* 0x000fc800028f0c50 */
[----:B------:R0:W-:Y:S01]  /*5880*/  @P0 STG.E.U16 desc[UR36][R94.64], R93 ;  /* 0x0000005d5e000986 */ /* 0x0001e2000c101524 */
[----:B------:R-:W-:Y:S05]  /*5890*/  @!P1 BRA `(.L_x_43) ;  /* 0x0000000000049947 */ /* 0x000fea0003800000 */
[----:B------:R1:W5:Y:S02]  /*58a0*/  LDG.E.LTC128B.U16 R126, desc[UR36][R90.64+0x2] ;  /* 0x000002245a7e7981 */ /* 0x000364000c1e1520 */
.L_x_43:
[----:B------:R-:W-:Y:S05]  /*58b0*/  BSYNC B1 ;  /* 0x0000000000017941 */ /* 0x000fea0003800000 */
.L_x_42:
[----:B-----5:R-:W-:Y:S01]  /*58c0*/  IMAD.U32 R80, R126, 0x10000, RZ ;  /* 0x000100007e507824 */ /* 0x020fe200078e00ff */
[----:B------:R-:W-:Y:S01]  /*58d0*/  IADD3 R122, P0, R106, R122, RZ ;  /* 0x0000007a6a7a7210 */ /* 0x000fe20007f1e0ff */
[C---:B------:R-:W-:Y:S01]  /*58e0*/  IMAD.SHL.U32 R127, R98.reuse, 0x200, RZ ;  /* 0x00000200627f7824 */ /* 0x040fe200078e00ff */
[----:B------:R-:W-:Y:S01]  /*58f0*/  SHF.L.U64.HI R129, R98, 0x9, R99 ;  /* 0x0000000962817819 */ /* 0x000fe20000010263 */
[----:B------:R-:W-:Y:S01]  /*5900*/  FMUL R80, R80, R97 ;  /* 0x0000006150507220 */ /* 0x000fe20000400000 */
[----:B------:R-:W-:Y:S01]  /*5910*/  ISETP.GT.AND P6, PT, R12, 0x88, PT ;  /* 0x000000880c00780c */ /* 0x000fe20003fc4270 */
[----:B------:R-:W-:Y:S01]  /*5920*/  IMAD.X R123, R121, 0x1, R107, P0 ;  /* 0x00000001797b7824 */ /* 0x000fe200000e066b */
[----:B------:R-:W-:Y:S01]  /*5930*/  IADD3 R114, P0, P5, R111, R4, R127 ;  /* 0x000000046f727210 */ /* 0x000fe20007d1e07f */
[----:B------:R-:W-:Y:S01]  /*5940*/  FFMA R92, R81, R96, R80 ;  /* 0x00000060515c7223 */ /* 0x000fe20000000050 */
[----:B------:R-:W-:Y:S01]  /*5950*/  IMAD.WIDE.U32 R80, R98, 0xf0, R88 ;  /* 0x000000f062507825 */ /* 0x000fe200078e0058 */
[----:B------:R-:W-:Y:S03]  /*5960*/  BSSY B1, `(.L_x_44) ;  /* 0x0000016000017945 */ /* 0x000fe60003800000 */
[----:B------:R-:W-:Y:S01]  /*5970*/  F2FP.BF16.F32.PACK_AB R92, RZ, R92 ;  /* 0x0000005cff5c723e */ /* 0x000fe200000010ff */
[----:B0-----:R-:W-:Y:S01]  /*5980*/  IMAD.IADD R93, R115, 0x1, R81 ;  /* 0x00000001735d7824 */ /* 0x001fe200078e0251 */
[----:B------:R-:W-:Y:S01]  /*5990*/  IADD3.X R115, R113, R5, R129, P0, P5 ;  /* 0x0000000571737210 */ /* 0x000fe200007ea481 */
[----:B------:R-:W-:Y:S01]  /*59a0*/  IMAD.WIDE.U32 R120, R100, 0x78, R122 ;  /* 0x0000007864787825 */ /* 0x000fe200078e007a */
[----:B------:R-:W-:-:S02]  /*59b0*/  PRMT R125, R92, 0x7610, R125 ;  /* 0x000076105c7d7816 */ /* 0x000fc4000000007d */
[----:B------:R-:W-:Y:S01]  /*59c0*/  IADD3 R119, P0, R122, R102, RZ ;  /* 0x000000667a777210 */ /* 0x000fe20007f1e0ff */
[----:B------:R-:W-:Y:S02]  /*59d0*/  @P1 IMAD.MOV.U32 R92, RZ, RZ, R80 ;  /* 0x000000ffff5c1224 */ /* 0x000fe400078e0050 */
[----:B------:R-:W-:Y:S02]  /*59e0*/  IMAD.IADD R131, R101, 0x1, R121 ;  /* 0x0000000165837824 */ /* 0x000fe400078e0279 */
[----:B------:R-:W-:Y:S01]  /*59f0*/  IMAD.X R128, R123, 0x1, R105, P0 ;  /* 0x000000017b807824 */ /* 0x000fe200000e0669 */
[----:B------:R0:W-:Y:S01]  /*5a00*/  @P1 STG.E.U16 desc[UR36][R92.64+0x2], R125 ;  /* 0x0000027d5c001986 */ /* 0x0001e2000c101524 */
[----:B------:R-:W-:Y:S02]  /*5a10*/  IADD3 R108, P1, P5, R102, R120, R106 ;  /* 0x00000078666c7210 */ /* 0x000fe40007d3e06a */
[----:B------:R-:W-:Y:S02]  /*5a20*/  IADD3 R118, P0, R106, R118, RZ ;  /* 0x000000766a767210 */ /* 0x000fe40007f1e0ff */
[----:B------:R-:W-:-:S02]  /*5a30*/  IADD3.X R110, R105, R131, R107, P1, P5 ;  /* 0x00000083696e7210 */ /* 0x000fc40000fea46b */
[----:B------:R-:W-:-:S04]  /*5a40*/  LEA R122, P1, R119, R6, 0x1 ;  /* 0x00000006777a7211 */ /* 0x000fc800078208ff */
[----:B------:R-:W-:Y:S02]  /*5a50*/  LEA.HI.X R123, R119, R7, R128, 0x1, P1 ;  /* 0x00000007777b7211 */ /* 0x000fe400008f0c80 */
[----:B------:R-:W-:Y:S02]  /*5a60*/  ISETP.GT.AND P1, PT, R3, RZ, P6 ;  /* 0x000000ff0300720c */ /* 0x000fe40003724270 */
[----:B------:R-:W-:Y:S01]  /*5a70*/  P2R R119, PR, RZ, 0x40 ;  /* 0x00000040ff777803 */ /* 0x000fe20000000000 */
[----:B------:R-:W-:Y:S01]  /*5a80*/  IMAD.X R119, R117, 0x1, R107, P0 ;  /* 0x0000000175777824 */ /* 0x000fe200000e066b */
[----:B------:R-:W-:-:S09]  /*5a90*/  IADD3 R124, P0, R111, R124, RZ ;  /* 0x0000007c6f7c7210 */ /* 0x000fd20007f1e0ff */
[----:B0-----:R-:W-:Y:S05]  /*5aa0*/  @!P1 BRA `(.L_x_45) ;  /* 0x0000000000049947 */ /* 0x001fea0003800000 */
[----:B------:R0:W5:Y:S02]  /*5ab0*/  LDG.E.LTC128B.U16 R126, desc[UR36][R122.64] ;  /* 0x000000247a7e7981 */ /* 0x000164000c1e1520 */
.L_x_45:
[----:B------:R-:W-:Y:S05]  /*5ac0*/  BSYNC B1 ;  /* 0x0000000000017941 */ /* 0x000fea0003800000 */
.L_x_44:
[----:B-----5:R-:W-:Y:S01]  /*5ad0*/  IMAD.U32 R94, R126, 0x10000, RZ ;  /* 0x000100007e5e7824 */ /* 0x020fe200078e00ff */
[----:B------:R-:W-:Y:S01]  /*5ae0*/  BSSY B1, `(.L_x_46) ;  /* 0x0000010000017945 */ /* 0x000fe20003800000 */
[----:B------:R-:W-:Y:S02]  /*5af0*/  IMAD.X R125, R95, 0x1, R113, P0 ;  /* 0x000000015f7d7824 */ /* 0x000fe400000e0671 */
[----:B------:R-:W-:Y:S01]  /*5b00*/  FMUL R95, R94, R97 ;  /* 0x000000615e5f7220 */ /* 0x000fe20000400000 */
[----:B0-----:R-:W-:-:S04]  /*5b10*/  IMAD.WIDE.U32 R122, R13, R100, R118 ;  /* 0x000000640d7a7225 */ /* 0x001fc800078e0076 */
[----:B------:R-:W-:Y:S01]  /*5b20*/  FFMA R95, R82, R96, R95 ;  /* 0x00000060525f7223 */ /* 0x000fe2000000005f */
[----:B------:R-:W-:-:S04]  /*5b30*/  IADD3 R122, P0, R8, R122, RZ ;  /* 0x0000007a087a7210 */ /* 0x000fc80007f1e0ff */
[----:B------:R-:W-:Y:S02]  /*5b40*/  F2FP.BF16.F32.PACK_AB R95, RZ, R95 ;  /* 0x0000005fff5f723e */ /* 0x000fe400000010ff */
[----:B------:R-:W-:-:S03]  /*5b50*/  IADD3.X R123, R9, R109, R123, P0, !PT ;  /* 0x0000006d097b7210 */ /* 0x000fc600007fe47b */
[----:B------:R0:W-:Y:S01]  /*5b60*/  @P1 STG.E.U16 desc[UR36][R124.64], R95 ;  /* 0x0000005f7c001986 */ /* 0x0001e2000c101524 */
[----:B------:R-:W-:Y:S01]  /*5b70*/  ISETP.GT.AND P1, PT, R3, 0x1, P6 ;  /* 0x000000010300780c */ /* 0x000fe20003724270 */
[----:B------:R-:W-:-:S04]  /*5b80*/  IMAD.WIDE.U32 R122, R23, R14, R122 ;  /* 0x0000000e177a7225 */ /* 0x000fc800078e007a */
[----:B------:R-:W-:Y:S01]  /*5b90*/  IMAD.IADD R82, R15, 0x1, R123 ;  /* 0x000000010f527824 */ /* 0x000fe200078e027b */
[----:B------:R-:W-:-:S04]  /*5ba0*/  LEA R94, P0, R122, R6, 0x1 ;  /* 0x000000067a5e7211 */ /* 0x000fc800078008ff */
[----:B0-----:R-:W-:-:S03]  /*5bb0*/  LEA.HI.X R95, R122, R7, R82, 0x1, P0 ;  /* 0x000000077a5f7211 */ /* 0x001fc600000f0c52 */
[----:B------:R-:W-:Y:S06]  /*5bc0*/  @!P1 BRA `(.L_x_47) ;  /* 0x0000000000049947 */ /* 0x000fec0003800000 */
[----:B------:R0:W5:Y:S02]  /*5bd0*/  LDG.E.LTC128B.U16 R126, desc[UR36][R94.64+0x2] ;  /* 0x000002245e7e7981 */ /* 0x000164000c1e1520 */
.L_x_47:
[----:B------:R-:W-:Y:S05]  /*5be0*/  BSYNC B1 ;  /* 0x0000000000017941 */ /* 0x000fea0003800000 */
.L_x_46:
[----:B-----5:R-:W-:Y:S01]  /*5bf0*/  IMAD.U32 R82, R126, 0x10000, RZ ;  /* 0x000100007e527824 */ /* 0x020fe200078e00ff */
[----:B------:R-:W-:Y:S03]  /*5c00*/  BSSY B1, `(.L_x_48) ;  /* 0x000000a000017945 */ /* 0x000fe60003800000 */
[----:B------:R-:W-:-:S04]  /*5c10*/  FMUL R82, R82, R97 ;  /* 0x0000006152527220 */ /* 0x000fc80000400000 */
[----:B------:R-:W-:Y:S01]  /*5c20*/  FFMA R83, R83, R96, R82 ;  /* 0x0000006053537223 */ /* 0x000fe20000000052 */
[----:B------:R-:W-:-:S04]  /*5c30*/  IADD3 R82, P0, R111, R80, RZ ;  /* 0x000000506f527210 */ /* 0x000fc80007f1e0ff */
[----:B------:R-:W-:Y:S01]  /*5c40*/  F2FP.BF16.F32.PACK_AB R122, RZ, R83 ;  /* 0x00000053ff7a723e */ /* 0x000fe200000010ff */
[----:B------:R-:W-:Y:S01]  /*5c50*/  IMAD.X R83, R93, 0x1, R113, P0 ;  /* 0x000000015d537824 */ /* 0x000fe200000e0671 */
[----:B------:R-:W-:-:S04]  /*5c60*/  ISETP.GT.AND P0, PT, R3, 0x8, P2 ;  /* 0x000000080300780c */ /* 0x000fc80001704270 */
[----:B------:R2:W-:Y:S09]  /*5c70*/  @P1 STG.E.U16 desc[UR36][R82.64+0x2], R122 ;  /* 0x0000027a52001986 */ /* 0x0005f2000c101524 */
[----:B------:R-:W-:Y:S05]  /*5c80*/  @!P0 BRA `(.L_x_49) ;  /* 0x0000000000048947 */ /* 0x000fea0003800000 */
[----:B------:R0:W5:Y:S02]  /*5c90*/  LDG.E.LTC128B.U16 R126, desc[UR36][R90.64+0x10] ;  /* 0x000010245a7e7981 */ /* 0x000164000c1e1520 */
.L_x_49:
[----:B------:R-:W-:Y:S05]  /*5ca0*/  BSYNC B1 ;  /* 0x0000000000017941 */ /* 0x000fea0003800000 */
.L_x_48:
[----:B--2--5:R-:W-:Y:S01]  /*5cb0*/  IMAD.U32 R122, R126, 0x10000, RZ ;  /* 0x000100007e7a7824 */ /* 0x024fe200078e00ff */
[----:B------:R-:W-:Y:S01]  /*5cc0*/  ISETP.GT.AND P1, PT, R3, 0x9, P2 ;  /* 0x000000090300780c */ /* 0x000fe20001724270 */
[----:B------:R-:W-:Y:S02]  /*5cd0*/  BSSY B1, `(.L_x_50) ;  /* 0x000000a000017945 */ /* 0x000fe40003800000 */
[----:B------:R-:W-:Y:S01]  /*5ce0*/  FMUL R123, R122, R97 ;  /* 0x000000617a7b7220 */ /* 0x000fe20000400000 */
[----:B------:R-:W-:-:S03]  /*5cf0*/  @P0 IMAD.MOV.U32 R122, RZ, RZ, R80 ;  /* 0x000000ffff7a0224 */ /* 0x000fc600078e0050 */
[----:B------:R-:W-:-:S05]  /*5d00*/  FFMA R123, R84, R96, R123 ;  /* 0x00000060547b7223 */ /* 0x000fca000000007b */
[----:B------:R-:W-:-:S04]  /*5d10*/  F2FP.BF16.F32.PACK_AB R123, RZ, R123 ;  /* 0x0000007bff7b723e */ /* 0x000fc800000010ff */
[----:B------:R-:W-:Y:S01]  /*5d20*/  PRMT R84, R123, 0x7610, R84 ;  /* 0x000076107b547816 */ /* 0x000fe20000000054 */
[----:B------:R-:W-:-:S05]  /*5d30*/  @P0 IMAD.MOV.U32 R123, RZ, RZ, R93 ;  /* 0x000000ffff7b0224 */ /* 0x000fca00078e005d */
[----:B------:R2:W-:Y:S01]  /*5d40*/  @P0 STG.E.U16 desc[UR36][R122.64+0x10], R84 ;  /* 0x000010547a000986 */ /* 0x0005e2000c101524 */
[----:B------:R-:W-:Y:S05]  /*5d50*/  @!P1 BRA `(.L_x_51) ;  /* 0x0000000000049947 */ /* 0x000fea0003800000 */
[----:B------:R0:W5:Y:S02]  /*5d60*/  LDG.E.LTC128B.U16 R126, desc[UR36][R90.64+0x12] ;  /* 0x000012245a7e7981 */ /* 0x000164000c1e1520 */
.L_x_51:
[----:B------:R-:W-:Y:S05]  /*5d70*/  BSYNC B1 ;  /* 0x0000000000017941 */ /* 0x000fea0003800000 */
.L_x_50:
[----:B--2--5:R-:W-:Y:S01]  /*5d80*/  IMAD.U32 R84, R126, 0x10000, RZ ;  /* 0x000100007e547824 */ /* 0x024fe200078e00ff */
[----:B------:R-:W-:Y:S01]  /*5d90*/  ISETP.GT.AND P0, PT, R3, 0x8, P6 ;  /* 0x000000080300780c */ /* 0x000fe20003704270 */
[----:B------:R-:W-:Y:S02]  /*5da0*/  BSSY B1, `(.L_x_52) ;  /* 0x000000a000017945 */ /* 0x000fe40003800000 */
[----:B------:R-:W-:-:S04]  /*5db0*/  FMUL R84, R84, R97 ;  /* 0x0000006154547220 */ /* 0x000fc80000400000 */
[----:B------:R-:W-:Y:S01]  /*5dc0*/  FFMA R84, R85, R96, R84 ;  /* 0x0000006055547223 */ /* 0x000fe20000000054 */
[----:B------:R-:W-:-:S04]  /*5dd0*/  @P1 IMAD.MOV.U32 R85, RZ, RZ, R93 ;  /* 0x000000ffff551224 */ /* 0x000fc800078e005d */
[----:B------:R-:W-:-:S04]  /*5de0*/  F2FP.BF16.F32.PACK_AB R84, RZ, R84 ;  /* 0x00000054ff54723e */ /* 0x000fc800000010ff */
[----:B------:R-:W-:Y:S01]  /*5df0*/  PRMT R122, R84, 0x7610, R122 ;  /* 0x00007610547a7816 */ /* 0x000fe2000000007a */
[----:B------:R-:W-:-:S05]  /*5e00*/  @P1 IMAD.MOV.U32 R84, RZ, RZ, R80 ;  /* 0x000000ffff541224 */ /* 0x000fca00078e0050 */
[----:B------:R2:W-:Y:S01]  /*5e10*/  @P1 STG.E.U16 desc[UR36][R84.64+0x12], R122 ;  /* 0x0000127a54001986 */ /* 0x0005e2000c101524 */
[----:B------:R-:W-:Y:S05]  /*5e20*/  @!P0 BRA `(.L_x_53) ;  /* 0x0000000000048947 */ /* 0x000fea0003800000 */
[----:B------:R0:W5:Y:S02]  /*5e30*/  LDG.E.LTC128B.U16 R126, desc[UR36][R94.64+0x10] ;  /* 0x000010245e7e7981 */ /* 0x000164000c1e1520 */
.L_x_53:
[----:B------:R-:W-:Y:S05]  /*5e40*/  BSYNC B1 ;  /* 0x0000000000017941 */ /* 0x000fea0003800000 */
.L_x_52:
[----:B--2--5:R-:W-:Y:S01]  /*5e50*/  IMAD.U32 R84, R126, 0x10000, RZ ;  /* 0x000100007e547824 */ /* 0x024fe200078e00ff */
[----:B------:R-:W-:Y:S01]  /*5e60*/  BSSY B1, `(.L_x_54) ;  /* 0x000000f000017945 */ /* 0x000fe20003800000 */
[----:B------:R-:W-:-:S04]  /*5e70*/  IMAD.WIDE.U32 R116, R100, 0x78, R116 ;  /* 0x0000007864747825 */ /* 0x000fc800078e0074 */
[----:B------:R-:W-:Y:S01]  /*5e80*/  FMUL R85, R84, R97 ;  /* 0x0000006154557220 */ /* 0x000fe20000400000 */
[----:B------:R-:W-:-:S03]  /*5e90*/  IADD3 R84, P1, R106, R116, RZ ;  /* 0x000000746a547210 */ /* 0x000fc60007f3e0ff */
[----:B------:R-:W-:Y:S01]  /*5ea0*/  FFMA R86, R86, R96, R85 ;  /* 0x0000006056567223 */ /* 0x000fe20000000055 */
[----:B------:R-:W-:-:S04]  /*5eb0*/  IADD3.X R85, R107, R101, R117, P1, !PT ;  /* 0x000000656b557210 */ /* 0x000fc80000ffe475 */
[----:B------:R-:W-:Y:S01]  /*5ec0*/  F2FP.BF16.F32.PACK_AB R86, RZ, R86 ;  /* 0x00000056ff56723e */ /* 0x000fe200000010ff */
[----:B------:R-:W-:-:S04]  /*5ed0*/  IMAD.WIDE.U32 R84, R13, R100, R84 ;  /* 0x000000640d547225 */ /* 0x000fc800078e0054 */
[----:B------:R2:W-:Y:S01]  /*5ee0*/  @P0 STG.E.U16 desc[UR36][R82.64+0x10], R86 ;  /* 0x0000105652000986 */ /* 0x0005e2000c101524 */
[----:B------:R-:W-:Y:S02]  /*5ef0*/  ISETP.GT.AND P0, PT, R3, 0x9, P6 ;  /* 0x000000090300780c */ /* 0x000fe40003704270 */
[----:B------:R-:W-:-:S04]  /*5f00*/  IADD3 R116, P1, R8, R84, RZ ;  /* 0x0000005408747210 */ /* 0x000fc80007f3e0ff */
[----:B------:R-:W-:-:S03]  /*5f10*/  IADD3.X R117, R9, R109, R85, P1, !PT ;  /* 0x0000006d09757210 */ /* 0x000fc60000ffe455 */
[----:B------:R-:W-:-:S04]  /*5f20*/  IMAD.WIDE.U32 R116, R23, R14, R116 ;  /* 0x0000000e17747225 */ /* 0x000fc800078e0074 */
[----:B--2---:R-:W-:Y:S05]  /*5f30*/  @!P0 BRA `(.L_x_55) ;  /* 0x0000000000048947 */ /* 0x004fea0003800000 */
[----:B------:R2:W5:Y:S02]  /*5f40*/  LDG.E.LTC128B.U16 R126, desc[UR36][R94.64+0x12] ;  /* 0x000012245e7e7981 */ /* 0x000564000c1e1520 */
.L_x_55:
[----:B------:R-:W-:Y:S05]  /*5f50*/  BSYNC B1 ;  /* 0x0000000000017941 */ /* 0x000fea0003800000 */
.L_x_54:
[----:B-----5:R-:W-:Y:S01]  /*5f60*/  IMAD.U32 R86, R126, 0x10000, RZ ;  /* 0x000100007e567824 */ /* 0x020fe200078e00ff */
[----:B------:R-:W-:Y:S01]  /*5f70*/  LEA R84, P1, R116, R6, 0x1 ;  /* 0x0000000674547211 */ /* 0x000fe200078208ff */
[----:B------:R-:W-:Y:S01]  /*5f80*/  IMAD.IADD R85, R15, 0x1, R117 ;  /* 0x000000010f557824 */ /* 0x000fe200078e0275 */
[----:B------:R-:W-:Y:S01]  /*5f90*/  SHF.L.U64.HI R121, R98, 0x8, R99 ;  /* 0x0000000862797819 */ /* 0x000fe20000010263 */
[----:B------:R-:W-:Y:S01]  /*5fa0*/  FMUL R86, R86, R97 ;  /* 0x0000006156567220 */ /* 0x000fe20000400000 */
[----:B------:R-:W-:Y:S02]  /*5fb0*/  IMAD.SHL.U32 R117, R98, 0x100, RZ ;  /* 0x0000010062757824 */ /* 0x000fe400078e00ff */
[----:B------:R-:W-:Y:S01]  /*5fc0*/  LEA.HI.X R85, R116, R7, R85, 0x1, P1 ;  /* 0x0000000774557211 */ /* 0x000fe200008f0c55 */
[----:B------:R-:W-:Y:S01]  /*5fd0*/  FFMA R86, R87, R96, R86 ;  /* 0x0000006057567223 */ /* 0x000fe20000000056 */
[----:B------:R-:W-:Y:S01]  /*5fe0*/  IADD3 R102, P1, R102, R120, RZ ;  /* 0x0000007866667210 */ /* 0x000fe20007f3e0ff */
[----:B------:R-:W-:-:S03]  /*5ff0*/  IMAD.WIDE.U32 R118, R100, 0x78, R118 ;  /* 0x0000007864767825 */ /* 0x000fc600078e0076 */
[----:B------:R-:W-:Y:S02]  /*6000*/  IADD3.X R105, R131, R105, RZ, P1, !PT ;  /* 0x0000006983697210 */ /* 0x000fe40000ffe4ff */
[C---:B------:R-:W-:Y:S02]  /*6010*/  LEA R104, P1, R102.reuse, R6, 0x1 ;  /* 0x0000000666687211 */ /* 0x040fe400078208ff */
[----:B------:R-:W-:Y:S02]  /*6020*/  F2FP.BF16.F32.PACK_AB R86, RZ, R86 ;  /* 0x00000056ff56723e */ /* 0x000fe400000010ff */
[----:B------:R-:W-:Y:S02]  /*6030*/  LEA.HI.X R105, R102, R7, R105, 0x1, P1 ;  /* 0x0000000766697211 */ /* 0x000fe400008f0c69 */
[----:B------:R-:W-:Y:S02]  /*6040*/  IADD3 R102, P1, R127, R4, RZ ;  /* 0x000000047f667210 */ /* 0x000fe40007f3e0ff */
[----:B------:R-:W-:-:S03]  /*6050*/  PRMT R87, R86, 0x7610, R87 ;  /* 0x0000761056577816 */ /* 0x000fc60000000057 */
[----:B------:R-:W-:Y:S02]  /*6060*/  IMAD.X R103, R129, 0x1, R5, P1 ;  /* 0x0000000181677824 */ /* 0x000fe400008e0605 */
[----:B------:R0:W-:Y:S01]  /*6070*/  @P0 STG.E.U16 desc[UR36][R82.64+0x12], R87 ;  /* 0x0000125752000986 */ /* 0x0001e2000c101524 */
[----:B------:R-:W-:-:S04]  /*6080*/  IADD3 R86, P0, P1, R111, R80, R117 ;  /* 0x000000506f567210 */ /* 0x000fc8000791e075 */
[----:B0-----:R-:W-:Y:S02]  /*6090*/  IADD3.X R87, R113, R93, R121, P0, P1 ;  /* 0x0000005d71577210 */ /* 0x001fe400007e2479 */
[----:B------:R-:W-:Y:S02]  /*60a0*/  IADD3 R98, P0, R106, R118, RZ ;  /* 0x000000766a627210 */ /* 0x000fe40007f1e0ff */
[----:B------:R-:W-:Y:S02]  /*60b0*/  ISETP.GT.AND P1, PT, R12, 0x100, PT ;  /* 0x000001000c00780c */ /* 0x000fe40003f24270 */
[----:B------:R-:W-:Y:S02]  /*60c0*/  IADD3.X R99, R107, R101, R119, P0, !PT ;  /* 0x000000656b637210 */ /* 0x000fe400007fe477 */
[----:B------:R-:W-:-:S13]  /*60d0*/  ISETP.GT.AND P0, PT, R3, RZ, P1 ;  /* 0x000000ff0300720c */ /* 0x000fda0000f04270 */
[----:B------:R-:W3:Y:S01]  /*60e0*/  @P0 LDG.E.LTC128B.U16 R126, desc[UR36][R104.64] ;  /* 0x00000024687e0981 */ /* 0x000ee2000c1e1520 */
[----:B------:R-:W-:Y:S01]  /*60f0*/  BSSY B1, `(.L_x_56) ;  /* 0x000000d000017945 */ /* 0x000fe20003800000 */
[----:B---3--:R-:W-:-:S04]  /*6100*/  IMAD.U32 R106, R126, 0x10000, RZ ;  /* 0x000100007e6a7824 */ /* 0x008fc800078e00ff */
[----:B------:R-:W-:-:S04]  /*6110*/  FMUL R101, R106, R97 ;  /* 0x000000616a657220 */ /* 0x000fc80000400000 */
[----:B------:R-:W-:-:S05]  /*6120*/  FFMA R101, R72, R96, R101 ;  /* 0x0000006048657223 */ /* 0x000fca0000000065 */
[----:B------:R-:W-:-:S04]  /*6130*/  F2FP.BF16.F32.PACK_AB R101, RZ, R101 ;  /* 0x00000065ff65723e */ /* 0x000fc800000010ff */
[----:B------:R-:W-:Y:S01]  /*6140*/  PRMT R72, R101, 0x7610, R72 ;  /* 0x0000761065487816 */ /* 0x000fe20000000048 */
[----:B------:R-:W-:-:S04]  /*6150*/  IMAD.WIDE.U32 R100, R13, R100, R98 ;  /* 0x000000640d647225 */ /* 0x000fc800078e0062 */
[----:B------:R0:W-:Y:S01]  /*6160*/  @P0 STG.E.U16 desc[UR36][R102.64], R72 ;  /* 0x0000004866000986 */ /* 0x0001e2000c101524 */
[----:B------:R-:W-:-:S04]  /*6170*/  IADD3 R8, P0, R8, R100, RZ ;  /* 0x0000006408087210 */ /* 0x000fc80007f1e0ff */
[----:B------:R-:W-:Y:S02]  /*6180*/  IADD3.X R9, R9, R109, R101, P0, !PT ;  /* 0x0000006d09097210 */ /* 0x000fe400007fe465 */
[----:B------:R-:W-:-:S13]  /*6190*/  ISETP.GT.AND P0, PT, R3, 0x1, P1 ;  /* 0x000000010300780c */ /* 0x000fda0000f04270 */
[----:B0-----:R-:W-:Y:S05]  /*61a0*/  @!P0 BRA `(.L_x_57) ;  /* 0x0000000000048947 */ /* 0x001fea0003800000 */
[----:B------:R0:W5:Y:S02]  /*61b0*/  LDG.E.LTC128B.U16 R126, desc[UR36][R84.64+0x2] ;  /* 0x00000224547e7981 */ /* 0x000164000c1e1520 */
.L_x_57:
[----:B------:R-:W-:Y:S05]  /*61c0*/  BSYNC B1 ;  /* 0x0000000000017941 */ /* 0x000fea0003800000 */
.L_x_56:
[----:B-----5:R-:W-:Y:S01]  /*61d0*/  IMAD.U32 R72, R126, 0x10000, RZ ;  /* 0x000100007e487824 */ /* 0x020fe200078e00ff */
[----:B------:R-:W-:Y:S01]  /*61e0*/  BSSY B1, `(.L_x_58) ;  /* 0x0000014000017945 */ /* 0x000fe20003800000 */
[----:B------:R-:W-:Y:S02]  /*61f0*/  @P0 IMAD.MOV.U32 R98, RZ, RZ, R102 ;  /* 0x000000ffff620224 */ /* 0x000fe400078e0066 */
[----:B------:R-:W-:Y:S01]  /*6200*/  FMUL R72, R72, R97 ;  /* 0x0000006148487220 */ /* 0x000fe20000400000 */
[----:B------:R-:W-:-:S03]  /*6210*/  @P0 IMAD.MOV.U32 R99, RZ, RZ, R103 ;  /* 0x000000ffff630224 */ /* 0x000fc600078e0067 */
[----:B------:R-:W-:-:S05]  /*6220*/  FFMA R72, R73, R96, R72 ;  /* 0x0000006049487223 */ /* 0x000fca0000000048 */
[----:B------:R-:W-:-:S04]  /*6230*/  F2FP.BF16.F32.PACK_AB R72, RZ, R72 ;  /* 0x00000048ff48723e */ /* 0x000fc800000010ff */
[----:B------:R-:W-:Y:S01]  /*6240*/  PRMT R13, R72, 0x7610, R13 ;  /* 0x00007610480d7816 */ /* 0x000fe2000000000d */
[----:B------:R-:W-:-:S04]  /*6250*/  IMAD.WIDE.U32 R72, R23, R14, R8 ;  /* 0x0000000e17487225 */ /* 0x000fc800078e0008 */
[----:B------:R3:W-:Y:S01]  /*6260*/  @P0 STG.E.U16 desc[UR36][R98.64+0x2], R13 ;  /* 0x0000020d62000986 */ /* 0x0007e2000c101524 */
[----:B------:R-:W-:Y:S01]  /*6270*/  LEA R8, P0, R108, R6, 0x1 ;  /* 0x000000066c087211 */ /* 0x000fe200078008ff */
[----:B------:R-:W-:-:S03]  /*6280*/  IMAD.IADD R15, R15, 0x1, R73 ;  /* 0x000000010f0f7824 */ /* 0x000fc600078e0249 */
[----:B------:R-:W-:Y:S02]  /*6290*/  LEA.HI.X R9, R108, R7, R110, 0x1, P0 ;  /* 0x000000076c097211 */ /* 0x000fe400000f0c6e */
[----:B------:R-:W-:-:S04]  /*62a0*/  LEA R6, P0, R72, R6, 0x1 ;  /* 0x0000000648067211 */ /* 0x000fc800078008ff */
[----:B------:R-:W-:Y:S02]  /*62b0*/  LEA.HI.X R7, R72, R7, R15, 0x1, P0 ;  /* 0x0000000748077211 */ /* 0x000fe400000f0c0f */
[----:B------:R-:W-:-:S05]  /*62c0*/  IADD3 R14, P0, R102, R111, RZ ;  /* 0x0000006f660e7210 */ /* 0x000fca0007f1e0ff */
[----:B------:R-:W-:Y:S01]  /*62d0*/  IMAD.X R15, R103, 0x1, R113, P0 ;  /* 0x00000001670f7824 */ /* 0x000fe200000e0671 */
[----:B------:R-:W-:-:S04]  /*62e0*/  ISETP.GT.AND P0, PT, R12, 0x108, PT ;  /* 0x000001080c00780c */ /* 0x000fc80003f04270 */
[----:B------:R-:W-:-:S13]  /*62f0*/  ISETP.GT.AND P5, PT, R3, RZ, P0 ;  /* 0x000000ff0300720c */ /* 0x000fda00007a4270 */
[----:B---3--:R-:W-:Y:S05]  /*6300*/  @!P5 BRA `(.L_x_59) ;  /* 0x000000000004d947 */ /* 0x008fea0003800000 */
[----:B------:R3:W5:Y:S02]  /*6310*/  LDG.E.LTC128B.U16 R126, desc[UR36][R8.64] ;  /* 0x00000024087e7981 */ /* 0x000764000c1e1520 */
.L_x_59:
[----:B------:R-:W-:Y:S05]  /*6320*/  BSYNC B1 ;  /* 0x0000000000017941 */ /* 0x000fea0003800000 */
.L_x_58:
[----:B---3-5:R-:W-:Y:S01]  /*6330*/  IMAD.U32 R8, R126, 0x10000, RZ ;  /* 0x000100007e087824 */ /* 0x028fe200078e00ff */
[----:B------:R-:W-:Y:S03]  /*6340*/  BSSY B1, `(.L_x_60) ;  /* 0x0000008000017945 */ /* 0x000fe60003800000 */
[----:B------:R-:W-:-:S04]  /*6350*/  FMUL R9, R8, R97 ;  /* 0x0000006108097220 */ /* 0x000fc80000400000 */
[----:B------:R-:W-:-:S05]  /*6360*/  FFMA R9, R74, R96, R9 ;  /* 0x000000604a097223 */ /* 0x000fca0000000009 */
[----:B------:R-:W-:-:S05]  /*6370*/  F2FP.BF16.F32.PACK_AB R9, RZ, R9 ;  /* 0x00000009ff09723e */ /* 0x000fca00000010ff */
[----:B------:R3:W-:Y:S01]  /*6380*/  @P5 STG.E.U16 desc[UR36][R14.64], R9 ;  /* 0x000000090e005986 */ /* 0x0007e2000c101524 */
[----:B------:R-:W-:-:S13]  /*6390*/  ISETP.GT.AND P5, PT, R3, 0x1, P0 ;  /* 0x000000010300780c */ /* 0x000fda00007a4270 */
[----:B---3--:R-:W-:Y:S05]  /*63a0*/  @!P5 BRA `(.L_x_61) ;  /* 0x000000000004d947 */ /* 0x008fea0003800000 */
[----:B------:R3:W5:Y:S02]  /*63b0*/  LDG.E.LTC128B.U16 R126, desc[UR36][R6.64+0x2] ;  /* 0x00000224067e7981 */ /* 0x000764000c1e1520 */
.L_x_61:
[----:B------:R-:W-:Y:S05]  /*63c0*/  BSYNC B1 ;  /* 0x0000000000017941 */ /* 0x000fea0003800000 */
.L_x_60:
[----:B-----5:R-:W-:Y:S01]  /*63d0*/  IMAD.U32 R8, R126, 0x10000, RZ ;  /* 0x000100007e087824 */ /* 0x020fe200078e00ff */
[----:B------:R-:W-:Y:S03]  /*63e0*/  BSSY B1, `(.L_x_62) ;  /* 0x0000008000017945 */ /* 0x000fe60003800000 */
[----:B------:R-:W-:-:S04]  /*63f0*/  FMUL R8, R8, R97 ;  /* 0x0000006108087220 */ /* 0x000fc80000400000 */
[----:B------:R-:W-:-:S05]  /*6400*/  FFMA R8, R75, R96, R8 ;  /* 0x000000604b087223 */ /* 0x000fca0000000008 */
[----:B------:R-:W-:-:S05]  /*6410*/  F2FP.BF16.F32.PACK_AB R8, RZ, R8 ;  /* 0x00000008ff08723e */ /* 0x000fca00000010ff */
[----:B------:R0:W-:Y:S01]  /*6420*/  @P5 STG.E.U16 desc[UR36][R14.64+0x2], R8 ;  /* 0x000002080e005986 */ /* 0x0001e2000c101524 */
[----:B------:R-:W-:-:S13]  /*6430*/  ISETP.GT.AND P5, PT, R3, 0x8, P1 ;  /* 0x000000080300780c */ /* 0x000fda0000fa4270 */
[----:B0-----:R-:W-:Y:S05]  /*6440*/  @!P5 BRA `(.L_x_63) ;  /* 0x000000000004d947 */ /* 0x001fea0003800000 */
[----:B------:R0:W5:Y:S02]  /*6450*/  LDG.E.LTC128B.U16 R126, desc[UR36][R84.64+0x10] ;  /* 0x00001024547e7981 */ /* 0x000164000c1e1520 */
.L_x_63:
[----:B------:R-:W-:Y:S05]  /*6460*/  BSYNC B1 ;  /* 0x0000000000017941 */ /* 0x000fea0003800000 */
.L_x_62:
[----:B-----5:R-:W-:Y:S01]  /*6470*/  IMAD.U32 R8, R126, 0x10000, RZ ;  /* 0x000100007e087824 */ /* 0x020fe200078e00ff */
[----:B------:R-:W-:Y:S03]  /*6480*/  BSSY B1, `(.L_x_64) ;  /* 0x000000b000017945 */ /* 0x000fe60003800000 */
[----:B------:R-:W-:Y:S01]  /*6490*/  FMUL R9, R8, R97 ;  /* 0x0000006108097220 */ /* 0x000fe20000400000 */
[----:B------:R-:W-:-:S03]  /*64a0*/  @P5 IMAD.MOV.U32 R8, RZ, RZ, R102 ;  /* 0x000000ffff085224 */ /* 0x000fc600078e0066 */
[----:B------:R-:W-:-:S05]  /*64b0*/  FFMA R9, R76, R96, R9 ;  /* 0x000000604c097223 */ /* 0x000fca0000000009 */
[----:B------:R-:W-:-:S04]  /*64c0*/  F2FP.BF16.F32.PACK_AB R9, RZ, R9 ;  /* 0x00000009ff09723e */ /* 0x000fc800000010ff */
[----:B------:R-:W-:Y:S01]  /*64d0*/  PRMT R12, R9, 0x7610, R12 ;  /* 0x00007610090c7816 */ /* 0x000fe2000000000c */
[----:B------:R-:W-:-:S05]  /*64e0*/  @P5 IMAD.MOV.U32 R9, RZ, RZ, R103 ;  /* 0x000000ffff095224 */ /* 0x000fca00078e0067 */
[----:B------:R0:W-:Y:S01]  /*64f0*/  @P5 STG.E.U16 desc[UR36][R8.64+0x10], R12 ;  /* 0x0000100c08005986 */ /* 0x0001e2000c101524 */
[----:B------:R-:W-:-:S13]  /*6500*/  ISETP.GT.AND P5, PT, R3, 0x9, P1 ;  /* 0x000000090300780c */ /* 0x000fda0000fa4270 */
[----:B0-----:R-:W-:Y:S05]  /*6510*/  @!P5 BRA `(.L_x_65) ;  /* 0x000000000004d947 */ /* 0x001fea0003800000 */
[----:B------:R0:W5:Y:S02]  /*6520*/  LDG.E.LTC128B.U16 R126, desc[UR36][R84.64+0x12] ;  /* 0x00001224547e7981 */ /* 0x000164000c1e1520 */
.L_x_65:
[----:B------:R-:W-:Y:S05]  /*6530*/  BSYNC B1 ;  /* 0x0000000000017941 */ /* 0x000fea0003800000 */
.L_x_64:
[----:B-----5:R-:W-:Y:S01]  /*6540*/  IMAD.U32 R8, R126, 0x10000, RZ ;  /* 0x000100007e087824 */ /* 0x020fe200078e00ff */
[----:B------:R-:W-:Y:S01]  /*6550*/  BSSY B1, `(.L_x_66) ;  /* 0x000000d000017945 */ /* 0x000fe20003800000 */
[----:B------:R-:W-:Y:S02]  /*6560*/  @P5 IMAD.MOV.U32 R9, RZ, RZ, R103 ;  /* 0x000000ffff095224 */ /* 0x000fe400078e0067 */
[----:B------:R-:W-:-:S04]  /*6570*/  FMUL R8, R8, R97 ;  /* 0x0000006108087220 */ /* 0x000fc80000400000 */
[----:B------:R-:W-:-:S05]  /*6580*/  FFMA R8, R77, R96, R8 ;  /* 0x000000604d087223 */ /* 0x000fca0000000008 */
[----:B------:R-:W-:-:S04]  /*6590*/  F2FP.BF16.F32.PACK_AB R8, RZ, R8 ;  /* 0x00000008ff08723e */ /* 0x000fc800000010ff */
[----:B------:R-:W-:Y:S01]  /*65a0*/  PRMT R12, R8, 0x7610, R12 ;  /* 0x00007610080c7816 */ /* 0x000fe2000000000c */
[----:B------:R-:W-:-:S05]  /*65b0*/  @P5 IMAD.MOV.U32 R8, RZ, RZ, R102 ;  /* 0x000000ffff085224 */ /* 0x000fca00078e0066 */
[----:B------:R0:W-:Y:S01]  /*65c0*/  @P5 STG.E.U16 desc[UR36][R8.64+0x12], R12 ;  /* 0x0000120c08005986 */ /* 0x0001e2000c101524 */
[----:B------:R-:W-:-:S05]  /*65d0*/  IADD3 R14, P5, R102, R111, RZ ;  /* 0x0000006f660e7210 */ /* 0x000fca0007fbe0ff */
[----:B------:R-:W-:Y:S01]  /*65e0*/  IMAD.X R15, R103, 0x1, R113, P5 ;  /* 0x00000001670f7824 */ /* 0x000fe200028e0671 */
[----:B------:R-:W-:-:S13]  /*65f0*/  ISETP.GT.AND P5, PT, R3, 0x8, P0 ;  /* 0x000000080300780c */ /* 0x000fda00007a4270 */
[----:B0-----:R-:W-:Y:S05]  /*6600*/  @!P5 BRA `(.L_x_67) ;  /* 0x000000000004d947 */ /* 0x001fea0003800000 */
[----:B------:R0:W5:Y:S02]  /*6610*/  LDG.E.LTC128B.U16 R126, desc[UR36][R6.64+0x10] ;  /* 0x00001024067e7981 */ /* 0x000164000c1e1520 */
.L_x_67:
[----:B------:R-:W-:Y:S05]  /*6620*/  BSYNC B1 ;  /* 0x0000000000017941 */ /* 0x000fea0003800000 */
.L_x_66:
[----:B-----5:R-:W-:Y:S01]  /*6630*/  IMAD.U32 R8, R126, 0x10000, RZ ;  /* 0x000100007e087824 */ /* 0x020fe200078e00ff */
[----:B------:R-:W-:Y:S03]  /*6640*/  BSSY B1, `(.L_x_68) ;  /* 0x000000c000017945 */ /* 0x000fe60003800000 */
[----:B------:R-:W-:-:S04]  /*6650*/  FMUL R9, R8, R97 ;  /* 0x0000006108097220 */ /* 0x000fc80000400000 */
[----:B------:R-:W-:-:S05]  /*6660*/  FFMA R9, R78, R96, R9 ;  /* 0x000000604e097223 */ /* 0x000fca0000000009 */
[----:B------:R-:W-:-:S05]  /*6670*/  F2FP.BF16.F32.PACK_AB R9, RZ, R9 ;  /* 0x00000009ff09723e */ /* 0x000fca00000010ff */
[----:B------:R1:W-:Y:S01]  /*6680*/  @P5 STG.E.U16 desc[UR36][R14.64+0x10], R9 ;  /* 0x000010090e005986 */ /* 0x0003e2000c101524 */
[----:B------:R-:W-:-:S05]  /*6690*/  IADD3 R8, P5, R117, R80, RZ ;  /* 0x0000005075087210 */ /* 0x000fca0007fbe0ff */
[----:B-1----:R-:W-:Y:S01]  /*66a0*/  IMAD.X R9, R93, 0x1, R121, P5 ;  /* 0x000000015d097824 */ /* 0x002fe200028e0679 */
[----:B------:R-:W-:-:S05]  /*66b0*/  IADD3 R12, P5, R111, R8, RZ ;  /* 0x000000086f0c7210 */ /* 0x000fca0007fbe0ff */
[----:B------:R-:W-:Y:S01]  /*66c0*/  IMAD.X R13, R113, 0x1, R9, P5 ;  /* 0x00000001710d7824 */ /* 0x000fe200028e0609 */
[----:B------:R-:W-:-:S13]  /*66d0*/  ISETP.GT.AND P5, PT, R3, 0x9, P0 ;  /* 0x000000090300780c */ /* 0x000fda00007a4270 */
[----:B------:R-:W-:Y:S05]  /*66e0*/  @!P5 BRA `(.L_x_69) ;  /* 0x000000000004d947 */ /* 0x000fea0003800000 */
[----:B------:R1:W5:Y:S02]  /*66f0*/  LDG.E.LTC128B.U16 R126, desc[UR36][R6.64+0x12] ;  /* 0x00001224067e7981 */ /* 0x000364000c1e1520 */
.L_x_69:
[----:B------:R-:W-:Y:S05]  /*6700*/  BSYNC B1 ;  /* 0x0000000000017941 */ /* 0x000fea0003800000 */
.L_x_68:
        /* <DEDUP_REMOVED lines=9> */
.L_x_71:
[----:B------:R-:W-:Y:S05]  /*67a0*/  BSYNC B1 ;  /* 0x0000000000017941 */ /* 0x000fea0003800000 */
.L_x_70:
        /* <DEDUP_REMOVED lines=9> */
.L_x_73:
[----:B------:R-:W-:Y:S05]  /*6840*/  BSYNC B1 ;  /* 0x0000000000017941 */ /* 0x000fea0003800000 */
.L_x_72:
        /* <DEDUP_REMOVED lines=9> */
.L_x_75:
[----:B------:R-:W-:Y:S05]  /*68e0*/  BSYNC B1 ;  /* 0x0000000000017941 */ /* 0x000fea0003800000 */
.L_x_74:
        /* <DEDUP_REMOVED lines=9> */
.L_x_77:
[----:B------:R-:W-:Y:S05]  /*6980*/  BSYNC B1 ;  /* 0x0000000000017941 */ /* 0x000fea0003800000 */
.L_x_76:
        /* <DEDUP_REMOVED lines=9> */
.L_x_79:
[----:B------:R-:W-:Y:S05]  /*6a20*/  BSYNC B1 ;  /* 0x0000000000017941 */ /* 0x000fea0003800000 */
.L_x_78:
[----:B-----5:R-:W-:Y:S01]  /*6a30*/  SHF.L.U32 R14, R126, 0x10, RZ ;  /* 0x000000107e0e7819 */ /* 0x020fe200000006ff */
[----:B------:R-:W-:Y:S04]  /*6a40*/  BSSY B1, `(.L_x_80) ;  /* 0x0000008000017945 */ /* 0x000fe80003800000 */
[----:B------:R-:W-:-:S04]  /*6a50*/  FMUL R15, R14, R97 ;  /* 0x000000610e0f7220 */ /* 0x000fc80000400000 */
[----:B------:R-:W-:-:S05]  /*6a60*/  FFMA R15, R68, R96, R15 ;  /* 0x00000060440f7223 */ /* 0x000fca000000000f */
[----:B------:R-:W-:-:S05]  /*6a70*/  F2FP.BF16.F32.PACK_AB R15, RZ, R15 ;  /* 0x0000000fff0f723e */ /* 0x000fca00000010ff */
[----:B------:R0:W-:Y:S01]  /*6a80*/  @P5 STG.E.U16 desc[UR36][R4.64+0x30], R15 ;  /* 0x0000300f04005986 */ /* 0x0001e2000c101524 */
[----:B------:R-:W-:-:S13]  /*6a90*/  ISETP.GT.AND P5, PT, R3, 0x19, P4 ;  /* 0x000000190300780c */ /* 0x000fda00027a4270 */
[----:B0-----:R-:W-:Y:S05]  /*6aa0*/  @!P5 BRA `(.L_x_81) ;  /* 0x000000000004d947 */ /* 0x001fea0003800000 */
[----:B------:R0:W5:Y:S02]  /*6ab0*/  LDG.E.LTC128B.U16 R126, desc[UR36][R10.64+0x32] ;  /* 0x000032240a7e7981 */ /* 0x000164000c1e1520 */
.L_x_81:
[----:B------:R-:W-:Y:S05]  /*6ac0*/  BSYNC B1 ;  /* 0x0000000000017941 */ /* 0x000fea0003800000 */
.L_x_80:
        /* <DEDUP_REMOVED lines=9> */
.L_x_83:
[----:B------:R-:W-:Y:S05]  /*6b60*/  BSYNC B1 ;  /* 0x0000000000017941 */ /* 0x000fea0003800000 */
.L_x_82:
        /* <DEDUP_REMOVED lines=9> */
.L_x_85:
[----:B------:R-:W-:Y:S05]  /*6c00*/  BSYNC B1 ;  /* 0x0000000000017941 */ /* 0x000fea0003800000 */
.L_x_84:
        /* <DEDUP_REMOVED lines=9> */
.L_x_87:
[----:B------:R-:W-:Y:S05]  /*6ca0*/  BSYNC B1 ;  /* 0x0000000000017941 */ /* 0x000fea0003800000 */
.L_x_86:
        /* <DEDUP_REMOVED lines=12> */
.L_x_89:
[----:B------:R-:W-:Y:S05]  /*6d70*/  BSYNC B1 ;  /* 0x0000000000017941 */ /* 0x000fea0003800000 */
.L_x_88:
        /* <DEDUP_REMOVED lines=12> */
.L_x_91:
[----:B------:R-:W-:Y:S05]  /*6e40*/  BSYNC B1 ;  /* 0x0000000000017941 */ /* 0x000fea0003800000 */
.L_x_90:
        /* <DEDUP_REMOVED lines=12> */
.L_x_93:
[----:B------:R-:W-:Y:S05]  /*6f10*/  BSYNC B1 ;  /* 0x0000000000017941 */ /* 0x000fea0003800000 */
.L_x_92:
        /* <DEDUP_REMOVED lines=12> */
.L_x_95:
[----:B------:R-:W-:Y:S05]  /*6fe0*/  BSYNC B1 ;  /* 0x0000000000017941 */ /* 0x000fea0003800000 */
.L_x_94:
        /* <DEDUP_REMOVED lines=12> */
.L_x_97:
[----:B------:R-:W-:Y:S05]  /*70b0*/  BSYNC B1 ;  /* 0x0000000000017941 */ /* 0x000fea0003800000 */
.L_x_96:
        /* <DEDUP_REMOVED lines=12> */
.L_x_99:
[----:B------:R-:W-:Y:S05]  /*7180*/  BSYNC B1 ;  /* 0x0000000000017941 */ /* 0x000fea0003800000 */
.L_x_98:
        /* <DEDUP_REMOVED lines=12> */
.L_x_101:
[----:B------:R-:W-:Y:S05]  /*7250*/  BSYNC B1 ;  /* 0x0000000000017941 */ /* 0x000fea0003800000 */
.L_x_100:
[----:B-----5:R-:W-:Y:S02]  /*7260*/  IMAD.U32 R14, R126, 0x10000, RZ ;  /* 0x000100007e0e7824 */ /* 0x020fe400078e00ff */
[----:B------:R-:W-:Y:S02]  /*7270*/  @P5 IMAD.MOV.U32 R15, RZ, RZ, R83 ;  /* 0x000000ffff0f5224 */ /* 0x000fe400078e0053 */
[----:B------:R-:W-:-:S04]  /*7280*/  FMUL R14, R14, R97 ;  /* 0x000000610e0e7220 */ /* 0x000fc80000400000 */
[----:B------:R-:W-:-:S05]  /*7290*/  FFMA R14, R63, R96, R14 ;  /* 0x000000603f0e7223 */ /* 0x000fca000000000e */
[----:B------:R-:W-:-:S04]  /*72a0*/  F2FP.BF16.F32.PACK_AB R14, RZ, R14 ;  /* 0x0000000eff0e723e */ /* 0x000fc800000010ff */
[----:B------:R-:W-:Y:S02]  /*72b0*/  PRMT R57, R14, 0x7610, R57 ;  /* 0x000076100e397816 */ /* 0x000fe40000000039 */
[----:B------:R-:W-:-:S05]  /*72c0*/  @P5 MOV R14, R82 ;  /* 0x00000052000e5202 */ /* 0x000fca0000000f00 */
[----:B------:R0:W-:Y:S01]  /*72d0*/  @P5 STG.E.U16 desc[UR36][R14.64+0x32], R57 ;  /* 0x000032390e005986 */ /* 0x0001e2000c101524 */
[----:B------:R-:W-:-:S13]  /*72e0*/  ISETP.GT.AND P5, PT, R3, 0x10, P1 ;  /* 0x000000100300780c */ /* 0x000fda0000fa4270 */
[----:B------:R-:W2:Y:S01]  /*72f0*/  @P5 LDG.E.LTC128B.U16 R126, desc[UR36][R84.64+0x20] ;  /* 0x00002024547e5981 */ /* 0x000ea2000c1e1520 */
[----:B------:R-:W-:Y:S01]  /*7300*/  BSSY B1, `(.L_x_102) ;  /* 0x0000009000017945 */ /* 0x000fe20003800000 */
[----:B--2---:R-:W-:-:S04]  /*7310*/  IMAD.U32 R56, R126, 0x10000, RZ ;  /* 0x000100007e387824 */ /* 0x004fc800078e00ff */
[----:B------:R-:W-:-:S04]  /*7320*/  FMUL R23, R56, R97 ;  /* 0x0000006138177220 */ /* 0x000fc80000400000 */
[----:B------:R-:W-:-:S05]  /*7330*/  FFMA R23, R48, R96, R23 ;  /* 0x0000006030177223 */ /* 0x000fca0000000017 */
[----:B------:R-:W-:-:S05]  /*7340*/  F2FP.BF16.F32.PACK_AB R23, RZ, R23 ;  /* 0x00000017ff17723e */ /* 0x000fca00000010ff */
[----:B------:R0:W-:Y:S01]  /*7350*/  @P5 STG.E.U16 desc[UR36][R8.64+0x20], R23 ;  /* 0x0000201708005986 */ /* 0x0001e2000c101524 */
[----:B------:R-:W-:-:S13]  /*7360*/  ISETP.GT.AND P5, PT, R3, 0x11, P1 ;  /* 0x000000110300780c */ /* 0x000fda0000fa4270 */
[----:B0-----:R-:W-:Y:S05]  /*7370*/  @!P5 BRA `(.L_x_103) ;  /* 0x000000000004d947 */ /* 0x001fea0003800000 */
[----:B------:R0:W5:Y:S02]  /*7380*/  LDG.E.LTC128B.U16 R126, desc[UR36][R84.64+0x22] ;  /* 0x00002224547e7981 */ /* 0x000164000c1e1520 */
.L_x_103:
[----:B------:R-:W-:Y:S05]  /*7390*/  BSYNC B1 ;  /* 0x0000000000017941 */ /* 0x000fea0003800000 */
.L_x_102:
[----:B-----5:R-:W-:Y:S01]  /*73a0*/  IMAD.U32 R14, R126, 0x10000, RZ ;  /* 0x000100007e0e7824 */ /* 0x020fe200078e00ff */
[----:B------:R-:W-:Y:S03]  /*73b0*/  BSSY B1, `(.L_x_104) ;  /* 0x0000008000017945 */ /* 0x000fe60003800000 */
[----:B------:R-:W-:-:S04]  /*73c0*/  FMUL R14, R14, R97 ;  /* 0x000000610e0e7220 */ /* 0x000fc80000400000 */
[----:B------:R-:W-:-:S05]  /*73d0*/  FFMA R14, R49, R96, R14 ;  /* 0x00000060310e7223 */ /* 0x000fca000000000e */
[----:B------:R-:W-:-:S05]  /*73e0*/  F2FP.BF16.F32.PACK_AB R14, RZ, R14 ;  /* 0x0000000eff0e723e */ /* 0x000fca00000010ff */
[----:B------:R2:W-:Y:S01]  /*73f0*/  @P5 STG.E.U16 desc[UR36][R8.64+0x22], R14 ;  /* 0x0000220e08005986 */ /* 0x0005e2000c101524 */
[----:B------:R-:W-:-:S13]  /*7400*/  ISETP.GT.AND P5, PT, R3, 0x10, P0 ;  /* 0x000000100300780c */ /* 0x000fda00007a4270 */
[----:B--2---:R-:W-:Y:S05]  /*7410*/  @!P5 BRA `(.L_x_105) ;  /* 0x000000000004d947 */ /* 0x004fea0003800000 */
[----:B------:R2:W5:Y:S02]  /*7420*/  LDG.E.LTC128B.U16 R126, desc[UR36][R6.64+0x20] ;  /* 0x00002024067e7981 */ /* 0x000564000c1e1520 */
.L_x_105:
[----:B------:R-:W-:Y:S05]  /*7430*/  BSYNC B1 ;  /* 0x0000000000017941 */ /* 0x000fea0003800000 */
.L_x_104:
        /* <DEDUP_REMOVED lines=9> */
.L_x_107:
[----:B------:R-:W-:Y:S05]  /*74d0*/  BSYNC B1 ;  /* 0x0000000000017941 */ /* 0x000fea0003800000 */
.L_x_106:
        /* <DEDUP_REMOVED lines=9> */
.L_x_109:
[----:B------:R-:W-:Y:S05]  /*7570*/  BSYNC B1 ;  /* 0x0000000000017941 */ /* 0x000fea0003800000 */
.L_x_108:
        /* <DEDUP_REMOVED lines=9> */
.L_x_111:
[----:B------:R-:W-:Y:S05]  /*7610*/  BSYNC B1 ;  /* 0x0000000000017941 */ /* 0x000fea0003800000 */
.L_x_110:
        /* <DEDUP_REMOVED lines=9> */
.L_x_113:
[----:B------:R-:W-:Y:S05]  /*76b0*/  BSYNC B1 ;  /* 0x0000000000017941 */ /* 0x000fea0003800000 */
.L_x_112:
        /* <DEDUP_REMOVED lines=12> */
.L_x_115:
[----:B------:R-:W-:Y:S05]  /*7780*/  BSYNC B1 ;  /* 0x0000000000017941 */ /* 0x000fea0003800000 */
.L_x_114:
        /* <DEDUP_REMOVED lines=12> */
.L_x_117:
[----:B------:R-:W-:Y:S05]  /*7850*/  BSYNC B1 ;  /* 0x0000000000017941 */ /* 0x000fea0003800000 */
.L_x_116:
        /* <DEDUP_REMOVED lines=9> */
.L_x_119:
[----:B------:R-:W-:Y:S05]  /*78f0*/  BSYNC B1 ;  /* 0x0000000000017941 */ /* 0x000fea0003800000 */
.L_x_118:
        /* <DEDUP_REMOVED lines=9> */
.L_x_121:
[----:B------:R-:W-:Y:S05]  /*7990*/  BSYNC B1 ;  /* 0x0000000000017941 */ /* 0x000fea0003800000 */
.L_x_120:
        /* <DEDUP_REMOVED lines=9> */
.L_x_123:
[----:B------:R-:W-:Y:S05]  /*7a30*/  BSYNC B1 ;  /* 0x0000000000017941 */ /* 0x000fea0003800000 */
.L_x_122:
        /* <DEDUP_REMOVED lines=9> */
.L_x_125:
[----:B------:R-:W-:Y:S05]  /*7ad0*/  BSYNC B1 ;  /* 0x0000000000017941 */ /* 0x000fea0003800000 */
.L_x_124:
        /* <DEDUP_REMOVED lines=9> */
.L_x_127:
[----:B------:R-:W-:Y:S05]  /*7b70*/  BSYNC B1 ;  /* 0x0000000000017941 */ /* 0x000fea0003800000 */
.L_x_126:
[----:B0---45:R-:W-:Y:S01]  /*7b80*/  IMAD.U32 R10, R126, 0x10000, RZ ;  /* 0x000100007e0a7824 */ /* 0x031fe200078e00ff */
        /* <DEDUP_REMOVED lines=8> */
.L_x_129:
[----:B------:R-:W-:Y:S05]  /*7c10*/  BSYNC B1 ;  /* 0x0000000000017941 */ /* 0x000fea0003800000 */
.L_x_128:
        /* <DEDUP_REMOVED lines=9> */
.L_x_131:
[----:B------:R-:W-:Y:S05]  /*7cb0*/  BSYNC B1 ;  /* 0x0000000000017941 */ /* 0x000fea0003800000 */
.L_x_130:
        /* <DEDUP_REMOVED lines=9> */
.L_x_133:
[----:B------:R-:W-:Y:S05]  /*7d50*/  BSYNC B1 ;  /* 0x0000000000017941 */ /* 0x000fea0003800000 */
.L_x_132:
[----:B0----5:R-:W-:Y:S01]  /*7d60*/  IMAD.U32 R4, R126, 0x10000, RZ ;  /* 0x000100007e047824 */ /* 0x021fe200078e00ff */
[----:B------:R-:W-:Y:S01]  /*7d70*/  ISETP.GT.AND P3, PT, R3, 0x21, P2 ;  /* 0x000000210300780c */ /* 0x000fe20001764270 */
[----:B------:R-:W-:Y:S02]  /*7d80*/  BSSY B1, `(.L_x_134) ;  /* 0x000000a000017945 */ /* 0x000fe40003800000 */
[----:B----4-:R-:W-:Y:S01]  /*7d90*/  FMUL R5, R4, R97 ;  /* 0x0000006104057220 */ /* 0x010fe20000400000 */
        /* <DEDUP_REMOVED lines=8> */
.L_x_135:
[----:B------:R-:W-:Y:S05]  /*7e20*/  BSYNC B1 ;  /* 0x0000000000017941 */ /* 0x000fea0003800000 */
.L_x_134:
[----:B0----5:R-:W-:Y:S01]  /*7e30*/  IMAD.U32 R4, R126, 0x10000, RZ ;  /* 0x000100007e047824 */ /* 0x021fe200078e00ff */
[----:B------:R-:W-:Y:S01]  /*7e40*/  ISETP.GT.AND P4, PT, R3, 0x20, P6 ;  /* 0x000000200300780c */ /* 0x000fe20003784270 */
[----:B------:R-:W-:Y:S01]  /*7e50*/  @P3 IMAD.MOV.U32 R5, RZ, RZ, R93 ;  /* 0x000000ffff053224 */ /* 0x000fe200078e005d */
[----:B------:R-:W-:Y:S01]  /*7e60*/  BSSY B1, `(.L_x_136) ;  /* 0x0000009000017945 */ /* 0x000fe20003800000 */
[----:B------:R-:W-:-:S04]  /*7e70*/  FMUL R4, R4, R97 ;  /* 0x0000006104047220 */ /* 0x000fc80000400000 */
[----:B------:R-:W-:-:S05]  /*7e80*/  FFMA R4, R33, R96, R4 ;  /* 0x0000006021047223 */ /* 0x000fca0000000004 */
[----:B------:R-:W-:-:S04]  /*7e90*/  F2FP.BF16.F32.PACK_AB R4, RZ, R4 ;  /* 0x00000004ff04723e */ /* 0x000fc800000010ff */
[----:B------:R-:W-:Y:S02]  /*7ea0*/  PRMT R10, R4, 0x7610, R10 ;  /* 0x00007610040a7816 */ /* 0x000fe4000000000a */
[----:B------:R-:W-:-:S05]  /*7eb0*/  @P3 MOV R4, R80 ;  /* 0x0000005000043202 */ /* 0x000fca0000000f00 */
[----:B------:R0:W-:Y:S01]  /*7ec0*/  @P3 STG.E.U16 desc[UR36][R4.64+0x42], R10 ;  /* 0x0000420a04003986 */ /* 0x0001e2000c101524 */
[----:B------:R-:W-:Y:S05]  /*7ed0*/  @!P4 BRA `(.L_x_137) ;  /* 0x000000000004c947 */ /* 0x000fea0003800000 */
[----:B------:R0:W5:Y:S02]  /*7ee0*/  LDG.E.LTC128B.U16 R126, desc[UR36][R94.64+0x40] ;  /* 0x000040245e7e7981 */ /* 0x000164000c1e1520 */
.L_x_137:
[----:B------:R-:W-:Y:S05]  /*7ef0*/  BSYNC B1 ;  /* 0x0000000000017941 */ /* 0x000fea0003800000 */
.L_x_136:
[----:B0----5:R-:W-:Y:S01]  /*7f00*/  IMAD.U32 R4, R126, 0x10000, RZ ;  /* 0x000100007e047824 */ /* 0x021fe200078e00ff */
        /* <DEDUP_REMOVED lines=11> */
.L_x_139:
[----:B------:R-:W-:Y:S05]  /*7fc0*/  BSYNC B1 ;  /* 0x0000000000017941 */ /* 0x000fea0003800000 */
.L_x_138:
[----:B0----5:R-:W-:Y:S01]  /*7fd0*/  IMAD.U32 R4, R126, 0x10000, RZ ;  /* 0x000100007e047824 */ /* 0x021fe200078e00ff */
[----:B------:R-:W-:Y:S01]  /*7fe0*/  ISETP.GT.AND P4, PT, R3, 0x28, P2 ;  /* 0x000000280300780c */ /* 0x000fe20001784270 */
[----:B------:R-:W-:Y:S01]  /*7ff0*/  @P3 IMAD.MOV.U32 R5, RZ, RZ, R83 ;  /* 0x000000ffff053224 */ /* 0x000fe200078e0053 */
[----:B------:R-:W-:Y:S01]  /*8000*/  BSSY B1, `(.L_x_140) ;  /* 0x0000009000017945 */ /* 0x000fe20003800000 */
[----:B------:R-:W-:-:S04]  /*8010*/  FMUL R4, R4, R97 ;  /* 0x0000006104047220 */ /* 0x000fc80000400000 */
[----:B------:R-:W-:-:S05]  /*8020*/  FFMA R4, R35, R96, R4 ;  /* 0x0000006023047223 */ /* 0x000fca0000000004 */
[----:B------:R-:W-:-:S04]  /*8030*/  F2FP.BF16.F32.PACK_AB R4, RZ, R4 ;  /* 0x00000004ff04723e */ /* 0x000fc800000010ff */
[----:B------:R-:W-:Y:S01]  /*8040*/  PRMT R10, R4, 0x7610, R10 ;  /* 0x00007610040a7816 */ /* 0x000fe2000000000a */
[----:B------:R-:W-:-:S05]  /*8050*/  @P3 IMAD.MOV.U32 R4, RZ, RZ, R82 ;  /* 0x000000ffff043224 */ /* 0x000fca00078e0052 */
[----:B------:R0:W-:Y:S01]  /*8060*/  @P3 STG.E.U16 desc[UR36][R4.64+0x42], R10 ;  /* 0x0000420a04003986 */ /* 0x0001e2000c101524 */
[----:B------:R-:W-:Y:S05]  /*8070*/  @!P4 BRA `(.L_x_141) ;  /* 0x000000000004c947 */ /* 0x000fea0003800000 */
[----:B------:R0:W5:Y:S02]  /*8080*/  LDG.E.LTC128B.U16 R126, desc[UR36][R90.64+0x50] ;  /* 0x000050245a7e7981 */ /* 0x000164000c1e1520 */
.L_x_141:
[----:B------:R-:W-:Y:S05]  /*8090*/  BSYNC B1 ;  /* 0x0000000000017941 */ /* 0x000fea0003800000 */
.L_x_140:
        /* <DEDUP_REMOVED lines=12> */
.L_x_143:
[----:B------:R-:W-:Y:S05]  /*8160*/  BSYNC B1 ;  /* 0x0000000000017941 */ /* 0x000fea0003800000 */
.L_x_142:
[----:B0----5:R-:W-:Y:S01]  /*8170*/  IMAD.U32 R4, R126, 0x10000, RZ ;  /* 0x000100007e047824 */ /* 0x021fe200078e00ff */
[----:B------:R-:W-:Y:S01]  /*8180*/  ISETP.GT.AND P3, PT, R3, 0x28, P6 ;  /* 0x000000280300780c */ /* 0x000fe20003764270 */
[----:B------:R-:W-:Y:S01]  /*8190*/  @P2 IMAD.MOV.U32 R81, RZ, RZ, R93 ;  /* 0x000000ffff512224 */ /* 0x000fe200078e005d */
[----:B------:R-:W-:Y:S01]  /*81a0*/  BSSY B1, `(.L_x_144) ;  /* 0x0000007000017945 */ /* 0x000fe20003800000 */
[----:B------:R-:W-:-:S04]  /*81b0*/  FMUL R4, R4, R97 ;  /* 0x0000006104047220 */ /* 0x000fc80000400000 */
[----:B------:R-:W-:-:S05]  /*81c0*/  FFMA R4, R37, R96, R4 ;  /* 0x0000006025047223 */ /* 0x000fca0000000004 */
[----:B------:R-:W-:-:S05]  /*81d0*/  F2FP.BF16.F32.PACK_AB R4, RZ, R4 ;  /* 0x00000004ff04723e */ /* 0x000fca00000010ff */
[----:B------:R0:W-:Y:S01]  /*81e0*/  @P2 STG.E.U16 desc[UR36][R80.64+0x52], R4 ;  /* 0x0000520450002986 */ /* 0x0001e2000c101524 */
[----:B------:R-:W-:Y:S05]  /*81f0*/  @!P3 BRA `(.L_x_145) ;  /* 0x000000000004b947 */ /* 0x000fea0003800000 */
[----:B------:R0:W5:Y:S02]  /*8200*/  LDG.E.LTC128B.U16 R126, desc[UR36][R94.64+0x50] ;  /* 0x000050245e7e7981 */ /* 0x000164000c1e1520 */
.L_x_145:
[----:B------:R-:W-:Y:S05]  /*8210*/  BSYNC B1 ;  /* 0x0000000000017941 */ /* 0x000fea0003800000 */
.L_x_144:
        /* <DEDUP_REMOVED lines=12> */
.L_x_147:
[----:B------:R-:W-:Y:S05]  /*82e0*/  BSYNC B1 ;  /* 0x0000000000017941 */ /* 0x000fea0003800000 */
.L_x_146:
[----:B0----5:R-:W-:Y:S01]  /*82f0*/  IMAD.U32 R4, R126, 0x10000, RZ ;  /* 0x000100007e047824 */ /* 0x021fe200078e00ff */
        /* <DEDUP_REMOVED lines=8> */
.L_x_149:
[----:B------:R-:W-:Y:S05]  /*8380*/  BSYNC B1 ;  /* 0x0000000000017941 */ /* 0x000fea0003800000 */
.L_x_148:
        /* <DEDUP_REMOVED lines=9> */
.L_x_151:
[----:B------:R-:W-:Y:S05]  /*8420*/  BSYNC B1 ;  /* 0x0000000000017941 */ /* 0x000fea0003800000 */
.L_x_150:
        /* <DEDUP_REMOVED lines=9> */
.L_x_153:
[----:B------:R-:W-:Y:S05]  /*84c0*/  BSYNC B1 ;  /* 0x0000000000017941 */ /* 0x000fea0003800000 */
.L_x_152:
        /* <DEDUP_REMOVED lines=12> */
.L_x_155:
[----:B------:R-:W-:Y:S05]  /*8590*/  BSYNC B1 ;  /* 0x0000000000017941 */ /* 0x000fea0003800000 */
.L_x_154:
        /* <DEDUP_REMOVED lines=12> */
.L_x_157:
[----:B------:R-:W-:Y:S05]  /*8660*/  BSYNC B1 ;  /* 0x0000000000017941 */ /* 0x000fea0003800000 */
.L_x_156:
        /* <DEDUP_REMOVED lines=9> */
.L_x_159:
[----:B------:R-:W-:Y:S05]  /*8700*/  BSYNC B1 ;  /* 0x0000000000017941 */ /* 0x000fea0003800000 */
.L_x_158:
[----:B-----5:R-:W-:Y:S01]  /*8710*/  SHF.L.U32 R4, R126, 0x10, RZ ;  /* 0x000000107e047819 */ /* 0x020fe200000006ff */
[----:B------:R-:W-:Y:S01]  /*8720*/  BSSY B1, `(.L_x_160) ;  /* 0x0000008000017945 */ /* 0x000fe20003800000 */
[----:B------:R-:W-:-:S03]  /*8730*/  ISETP.GT.AND P2, PT, R3, 0x28, P0 ;  /* 0x000000280300780c */ /* 0x000fc60000744270 */
[----:B------:R-:W-:-:S04]  /*8740*/  FMUL R4, R4, R97 ;  /* 0x0000006104047220 */ /* 0x000fc80000400000 */
[----:B------:R-:W-:-:S05]  /*8750*/  FFMA R4, R29, R96, R4 ;  /* 0x000000601d047223 */ /* 0x000fca0000000004 */
[----:B------:R-:W-:-:S05]  /*8760*/  F2FP.BF16.F32.PACK_AB R4, RZ, R4 ;  /* 0x00000004ff04723e */ /* 0x000fca00000010ff */
[----:B------:R0:W-:Y:S01]  /*8770*/  @P1 STG.E.U16 desc[UR36][R8.64+0x52], R4 ;  /* 0x0000520408001986 */ /* 0x0001e2000c101524 */
[----:B------:R-:W-:Y:S05]  /*8780*/  @!P2 BRA `(.L_x_161) ;  /* 0x000000000004a947 */ /* 0x000fea0003800000 */
[----:B------:R0:W5:Y:S02]  /*8790*/  LDG.E.LTC128B.U16 R126, desc[UR36][R6.64+0x50] ;  /* 0x00005024067e7981 */ /* 0x000164000c1e1520 */
.L_x_161:
[----:B------:R-:W-:Y:S05]  /*87a0*/  BSYNC B1 ;  /* 0x0000000000017941 */ /* 0x000fea0003800000 */
.L_x_160:
        /* <DEDUP_REMOVED lines=12> */
.L_x_163:
[----:B------:R-:W-:Y:S05]  /*8870*/  BSYNC B1 ;  /* 0x0000000000017941 */ /* 0x000fea0003800000 */
.L_x_162:
[----:B------:R-:W-:Y:S05]  /*8880*/  @!P0 BRA `(.L_x_164) ;  /* 0x0000001400988947 */ /* 0x000fea0003800000 */
[----:B-----5:R-:W-:-:S04]  /*8890*/  IMAD.U32 R126, R126, 0x10000, RZ ;  /* 0x000100007e7e7824 */ /* 0x020fc800078e00ff */
[----:B------:R-:W-:-:S04]  /*88a0*/  FMUL R126, R126, R97 ;  /* 0x000000617e7e7220 */ /* 0x000fc80000400000 */
[----:B------:R-:W-:-:S05]  /*88b0*/  FFMA R126, R31, R96, R126 ;  /* 0x000000601f7e7223 */ /* 0x000fca000000007e */
[----:B------:R-:W-:-:S05]  /*88c0*/  F2FP.BF16.F32.PACK_AB R126, RZ, R126 ;  /* 0x0000007eff7e723e */ /* 0x000fca00000010ff */
[----:B------:R0:W-:Y:S01]  /*88d0*/  STG.E.U16 desc[UR36][R86.64+0x52], R126 ;  /* 0x0000527e56007986 */ /* 0x0001e2000c101524 */
[----:B------:R-:W-:Y:S05]  /*88e0*/  BRA `(.L_x_164) ;  /* 0x0000001400807947 */ /* 0x000fea0003800000 */
.L_x_29:
[----:B------:R-:W-:Y:S01]  /*88f0*/  ULDC.64 UR4, c[0x0][0x5c0] ;  /* 0x0001700000047ab9 */ /* 0x000fe20000000a00 */
[----:B------:R-:W-:Y:S01]  /*8900*/  ISETP.GT.AND P2, PT, R3, 0x1, P4 ;  /* 0x000000010300780c */ /* 0x000fe20002744270 */
[-C--:B------:R-:W-:Y:S01]  /*8910*/  FMUL R89, R89, R96.reuse ;  /* 0x0000006059597220 */ /* 0x080fe20000400000 */
[----:B------:R-:W-:Y:S01]  /*8920*/  LEA R4, P1, R106, UR4, 0x1 ;  /* 0x000000046a047c11 */ /* 0x000fe2000f8208ff */
[----:B------:R-:W-:Y:S01]  /*8930*/  IMAD.SHL.U32 R21, R98, 0x10, RZ ;  /* 0x0000001062157824 */ /* 0x000fe200078e00ff */
[----:B------:R-:W-:Y:S01]  /*8940*/  ISETP.GT.AND P5, PT, R12, 0x8, PT ;  /* 0x000000080c00780c */ /* 0x000fe20003fa4270 */
[-C--:B------:R-:W-:Y:S01]  /*8950*/  FMUL R88, R88, R96.reuse ;  /* 0x0000006058587220 */ /* 0x080fe20000400000 */
[----:B------:R-:W-:Y:S01]  /*8960*/  LEA.HI.X R5, R106, UR5, R111, 0x1, P1 ;  /* 0x000000056a057c11 */ /* 0x000fe200088f0c6f */
[-C--:B------:R-:W-:Y:S01]  /*8970*/  FMUL R90, R90, R96.reuse ;  /* 0x000000605a5a7220 */ /* 0x080fe20000400000 */
[----:B------:R-:W-:Y:S01]  /*8980*/  ISETP.GT.AND P1, PT, R3, RZ, P5 ;  /* 0x000000ff0300720c */ /* 0x000fe20002f24270 */
[-C--:B------:R-:W-:Y:S01]  /*8990*/  FMUL R91, R91, R96.reuse ;  /* 0x000000605b5b7220 */ /* 0x080fe20000400000 */
[----:B------:R-:W-:Y:S01]  /*89a0*/  F2FP.BF16.F32.PACK_AB R89, RZ, R89 ;  /* 0x00000059ff59723e */ /* 0x000fe200000010ff */
[-C--:B------:R-:W-:Y:S01]  /*89b0*/  FMUL R92, R92, R96.reuse ;  /* 0x000000605c5c7220 */ /* 0x080fe20000400000 */
[----:B------:R-:W-:Y:S01]  /*89c0*/  SHF.L.U64.HI R15, R98, 0x4, R99 ;  /* 0x00000004620f7819 */ /* 0x000fe20000010263 */
[----:B------:R-:W-:Y:S01]  /*89d0*/  FMUL R93, R93, R96 ;  /* 0x000000605d5d7220 */ /* 0x000fe20000400000 */
[----:B------:R-:W-:Y:S01]  /*89e0*/  IADD3 R8, P3, R21, R4, RZ ;  /* 0x0000000415087210 */ /* 0x000fe20007f7e0ff */
[----:B------:R-:W-:Y:S01]  /*89f0*/  @P2 STG.E.U16 desc[UR36][R4.64+0x2], R89 ;  /* 0x0000025904002986 */ /* 0x000fe2000c101524 */
[----:B------:R-:W-:Y:S01]  /*8a00*/  F2FP.BF16.F32.PACK_AB R88, RZ, R88 ;  /* 0x00000058ff58723e */ /* 0x000fe200000010ff */
[----:B------:R-:W-:Y:S01]  /*8a10*/  FMUL R95, R95, R96 ;  /* 0x000000605f5f7220 */ /* 0x000fe20000400000 */
[----:B------:R-:W-:Y:S01]  /*8a20*/  F2FP.BF16.F32.PACK_AB R90, RZ, R90 ;  /* 0x0000005aff5a723e */ /* 0x000fe200000010ff */
[----:B------:R-:W-:Y:S01]  /*8a30*/  IMAD.X R9, R15, 0x1, R5, P3 ;  /* 0x000000010f097824 */ /* 0x000fe200018e0605 */
[C---:B------:R-:W-:Y:S01]  /*8a40*/  ISETP.GT.AND P2, PT, R3.reuse, 0x1, P5 ;  /* 0x000000010300780c */ /* 0x040fe20002f44270 */
[----:B------:R-:W-:Y:S01]  /*8a50*/  @P0 STG.E.U16 desc[UR36][R4.64], R88 ;  /* 0x0000005804000986 */ /* 0x000fe2000c101524 */
[C---:B------:R-:W-:Y:S01]  /*8a60*/  ISETP.GT.AND P0, PT, R3.reuse, 0x8, P4 ;  /* 0x000000080300780c */ /* 0x040fe20002704270 */
[-C--:B------:R-:W-:Y:S01]  /*8a70*/  FMUL R94, R94, R96.reuse ;  /* 0x000000605e5e7220 */ /* 0x080fe20000400000 */
[----:B------:R-:W-:Y:S01]  /*8a80*/  F2FP.BF16.F32.PACK_AB R91, RZ, R91 ;  /* 0x0000005bff5b723e */ /* 0x000fe200000010ff */
[----:B------:R-:W-:Y:S01]  /*8a90*/  @P1 STG.E.U16 desc[UR36][R8.64], R90 ;  /* 0x0000005a08001986 */ /* 0x000fe2000c101524 */
[----:B------:R-:W-:Y:S01]  /*8aa0*/  ISETP.GT.AND P1, PT, R3, 0x9, P4 ;  /* 0x000000090300780c */ /* 0x000fe20002724270 */
[----:B------:R-:W-:Y:S01]  /*8ab0*/  FMUL R80, R80, R96 ;  /* 0x0000006050507220 */ /* 0x000fe20000400000 */
[----:B------:R-:W-:Y:S01]  /*8ac0*/  F2FP.BF16.F32.PACK_AB R92, RZ, R92 ;  /* 0x0000005cff5c723e */ /* 0x000fe200000010ff */
[----:B------:R-:W-:Y:S01]  /*8ad0*/  IMAD R7, R99, 0xf0, RZ ;  /* 0x000000f063077824 */ /* 0x000fe200078e02ff */
[----:B------:R-:W-:Y:S01]  /*8ae0*/  F2FP.BF16.F32.PACK_AB R93, RZ, R93 ;  /* 0x0000005dff5d723e */ /* 0x000fe200000010ff */
[----:B------:R-:W-:Y:S01]  /*8af0*/  IMAD.WIDE.U32 R10, R98, 0xf0, R8 ;  /* 0x000000f0620a7825 */ /* 0x000fe200078e0008 */
[C---:B------:R-:W-:Y:S01]  /*8b00*/  ISETP.GT.AND P3, PT, R3.reuse, 0x9, P5 ;  /* 0x000000090300780c */ /* 0x040fe20002f64270 */
[----:B------:R0:W-:Y:S01]  /*8b10*/  @P2 STG.E.U16 desc[UR36][R8.64+0x2], R91 ;  /* 0x0000025b08002986 */ /* 0x0001e2000c101524 */
[----:B------:R-:W-:Y:S01]  /*8b20*/  ISETP.GT.AND P2, PT, R3, 0x8, P5 ;  /* 0x000000080300780c */ /* 0x000fe20002f44270 */
[----:B------:R-:W-:Y:S01]  /*8b30*/  IMAD.IADD R11, R7, 0x1, R11 ;  /* 0x00000001070b7824 */ /* 0x000fe200078e020b */
[----:B------:R-:W-:Y:S01]  /*8b40*/  F2FP.BF16.F32.PACK_AB R95, RZ, R95 ;  /* 0x0000005fff5f723e */ /* 0x000fe200000010ff */
[----:B------:R-:W-:Y:S01]  /*8b50*/  @P0 STG.E.U16 desc[UR36][R4.64+0x10], R92 ;  /* 0x0000105c04000986 */ /* 0x000fe2000c101524 */
[----:B------:R-:W-:Y:S01]  /*8b60*/  ISETP.GT.AND P0, PT, R12, 0x80, PT ;  /* 0x000000800c00780c */ /* 0x000fe20003f04270 */
[----:B------:R-:W-:Y:S01]  /*8b70*/  FMUL R81, R81, R96 ;  /* 0x0000006051517220 */ /* 0x000fe20000400000 */
[----:B------:R-:W-:Y:S01]  /*8b80*/  F2FP.BF16.F32.PACK_AB R94, RZ, R94 ;  /* 0x0000005eff5e723e */ /* 0x000fe200000010ff */
[----:B------:R-:W-:Y:S01]  /*8b90*/  @P1 STG.E.U16 desc[UR36][R4.64+0x12], R93 ;  /* 0x0000125d04001986 */ /* 0x000fe2000c101524 */
[C---:B------:R-:W-:Y:S01]  /*8ba0*/  ISETP.GT.AND P1, PT, R3.reuse, RZ, P0 ;  /* 0x000000ff0300720c */ /* 0x040fe20000724270 */
[----:B------:R-:W-:Y:S01]  /*8bb0*/  FMUL R82, R82, R96 ;  /* 0x0000006052527220 */ /* 0x000fe20000400000 */
[----:B------:R-:W-:Y:S01]  /*8bc0*/  F2FP.BF16.F32.PACK_AB R80, RZ, R80 ;  /* 0x00000050ff50723e */ /* 0x000fe200000010ff */
[C---:B0-----:R-:W-:Y:S01]  /*8bd0*/  IMAD.SHL.U32 R91, R98.reuse, 0x100, RZ ;  /* 0x00000100625b7824 */ /* 0x041fe200078e00ff */
[----:B------:R-:W-:Y:S01]  /*8be0*/  @P3 STG.E.U16 desc[UR36][R8.64+0x12], R95 ;  /* 0x0000125f08003986 */ /* 0x000fe2000c101524 */
[----:B------:R-:W-:Y:S01]  /*8bf0*/  ISETP.GT.AND P3, PT, R3, 0x1, P0 ;  /* 0x000000010300780c */ /* 0x000fe20000764270 */
[----:B------:R-:W-:Y:S01]  /*8c00*/  FMUL R83, R83, R96 ;  /* 0x0000006053537220 */ /* 0x000fe20000400000 */
[C---:B------:R-:W-:Y:S01]  /*8c10*/  SHF.L.U64.HI R23, R98.reuse, 0x8, R99 ;  /* 0x0000000862177819 */ /* 0x040fe20000010263 */
[----:B------:R-:W-:Y:S01]  /*8c20*/  @P2 STG.E.U16 desc[UR36][R8.64+0x10], R94 ;  /* 0x0000105e08002986 */ /* 0x000fe2000c101524 */
[----:B------:R-:W-:Y:S01]  /*8c30*/  IMAD.WIDE.U32 R98, R98, 0xf0, R8 ;  /* 0x000000f062627825 */ /* 0x000fe200078e0008 */
[----:B------:R-:W-:-:S03]  /*8c40*/  F2FP.BF16.F32.PACK_AB R81, RZ, R81 ;  /* 0x00000051ff51723e */ /* 0x000fc600000010ff */
[----:B------:R-:W-:Y:S01]  /*8c50*/  FMUL R84, R84, R96 ;  /* 0x0000006054547220 */ /* 0x000fe20000400000 */
[----:B------:R-:W-:Y:S01]  /*8c60*/  F2FP.BF16.F32.PACK_AB R82, RZ, R82 ;  /* 0x00000052ff52723e */ /* 0x000fe200000010ff */
[----:B------:R0:W-:Y:S01]  /*8c70*/  @P1 STG.E.U16 desc[UR36][R10.64], R80 ;  /* 0x000000500a001986 */ /* 0x0001e2000c101524 */
[----:B------:R-:W-:Y:S01]  /*8c80*/  IADD3 R88, P1, P2, R21, R10, R91 ;  /* 0x0000000a15587210 */ /* 0x000fe20007a3e05b */
[----:B------:R-:W-:Y:S01]  /*8c90*/  IMAD.IADD R99, R7, 0x1, R99 ;  /* 0x0000000107637824 */ /* 0x000fe200078e0263 */
[----:B------:R-:W-:Y:S01]  /*8ca0*/  F2FP.BF16.F32.PACK_AB R83, RZ, R83 ;  /* 0x00000053ff53723e */ /* 0x000fe200000010ff */
[----:B------:R-:W-:Y:S01]  /*8cb0*/  FMUL R85, R85, R96 ;  /* 0x0000006055557220 */ /* 0x000fe20000400000 */
[----:B------:R-:W-:Y:S01]  /*8cc0*/  IADD3.X R89, R15, R11, R23, P1, P2 ;  /* 0x0000000b0f597210 */ /* 0x000fe20000fe4417 */
[----:B------:R1:W-:Y:S01]  /*8cd0*/  @P3 STG.E.U16 desc[UR36][R10.64+0x2], R81 ;  /* 0x000002510a003986 */ /* 0x0003e2000c101524 */
[----:B------:R-:W-:Y:S01]  /*8ce0*/  IADD3 R6, P1, P2, R21, R98, R91 ;  /* 0x0000006215067210 */ /* 0x000fe20007a3e05b */
[-C--:B------:R-:W-:Y:S01]  /*8cf0*/  FMUL R86, R86, R96.reuse ;  /* 0x0000006056567220 */ /* 0x080fe20000400000 */
[----:B------:R-:W-:Y:S01]  /*8d00*/  ISETP.GT.AND P3, PT, R12, 0x88, PT ;  /* 0x000000880c00780c */ /* 0x000fe20003f64270 */
[-C--:B------:R-:W-:Y:S01]  /*8d10*/  FMUL R87, R87, R96.reuse ;  /* 0x0000006057577220 */ /* 0x080fe20000400000 */
[----:B------:R-:W-:Y:S01]  /*8d20*/  IADD3.X R7, R15, R99, R23, P1, P2 ;  /* 0x000000630f077210 */ /* 0x000fe20000fe4417 */
[----:B------:R-:W-:Y:S01]  /*8d30*/  FMUL R72, R72, R96 ;  /* 0x0000006048487220 */ /* 0x000fe20000400000 */
[----:B0-----:R-:W-:Y:S01]  /*8d40*/  IADD3 R80, P2, R21, R10, RZ ;  /* 0x0000000a15507210 */ /* 0x001fe20007f5e0ff */
[-C--:B------:R-:W-:Y:S01]  /*8d50*/  FMUL R73, R73, R96.reuse ;  /* 0x0000006049497220 */ /* 0x080fe20000400000 */
[----:B------:R-:W-:Y:S01]  /*8d60*/  ISETP.GT.AND P1, PT, R3, RZ, P3 ;  /* 0x000000ff0300720c */ /* 0x000fe20001f24270 */
[----:B------:R-:W-:Y:S01]  /*8d70*/  FMUL R74, R74, R96 ;  /* 0x000000604a4a7220 */ /* 0x000fe20000400000 */
[----:B------:R-:W-:Y:S01]  /*8d80*/  F2FP.BF16.F32.PACK_AB R84, RZ, R84 ;  /* 0x00000054ff54723e */ /* 0x000fe200000010ff */
[----:B-1----:R-:W-:Y:S01]  /*8d90*/  IMAD.X R81, R15, 0x1, R11, P2 ;  /* 0x000000010f517824 */ /* 0x002fe200010e060b */
[----:B------:R-:W-:Y:S01]  /*8da0*/  ISETP.GT.AND P2, PT, R3, 0x1, P3 ;  /* 0x000000010300780c */ /* 0x000fe20001f44270 */
[-C--:B------:R-:W-:Y:S01]  /*8db0*/  FMUL R75, R75, R96.reuse ;  /* 0x000000604b4b7220 */ /* 0x080fe20000400000 */
[----:B------:R-:W-:Y:S01]  /*8dc0*/  F2FP.BF16.F32.PACK_AB R85, RZ, R85 ;  /* 0x00000055ff55723e */ /* 0x000fe200000010ff */
[----:B------:R-:W-:Y:S01]  /*8dd0*/  FMUL R76, R76, R96 ;  /* 0x000000604c4c7220 */ /* 0x000fe20000400000 */
[----:B------:R-:W-:Y:S01]  /*8de0*/  F2FP.BF16.F32.PACK_AB R86, RZ, R86 ;  /* 0x00000056ff56723e */ /* 0x000fe200000010ff */
[-C--:B------:R-:W-:Y:S01]  /*8df0*/  FMUL R77, R77, R96.reuse ;  /* 0x000000604d4d7220 */ /* 0x080fe20000400000 */
[----:B------:R-:W-:Y:S01]  /*8e00*/  F2FP.BF16.F32.PACK_AB R87, RZ, R87 ;  /* 0x00000057ff57723e */ /* 0x000fe200000010ff */
[----:B------:R-:W-:Y:S01]  /*8e10*/  FMUL R78, R78, R96 ;  /* 0x000000604e4e7220 */ /* 0x000fe20000400000 */
[----:B------:R-:W-:Y:S01]  /*8e20*/  F2FP.BF16.F32.PACK_AB R72, RZ, R72 ;  /* 0x00000048ff48723e */ /* 0x000fe200000010ff */
[----:B------:R0:W-:Y:S01]  /*8e30*/  @P1 STG.E.U16 desc[UR36][R80.64], R82 ;  /* 0x0000005250001986 */ /* 0x0001e2000c101524 */
[----:B------:R-:W-:Y:S01]  /*8e40*/  ISETP.GT.AND P1, PT, R3, 0x8, P0 ;  /* 0x000000080300780c */ /* 0x000fe20000724270 */
[-C--:B------:R-:W-:Y:S01]  /*8e50*/  FMUL R79, R79, R96.reuse ;  /* 0x000000604f4f7220 */ /* 0x080fe20000400000 */
[----:B------:R-:W-:Y:S01]  /*8e60*/  PRMT R13, R72, 0x7610, R13 ;  /* 0x00007610480d7816 */ /* 0x000fe2000000000d */
[----:B------:R1:W-:Y:S01]  /*8e70*/  @P2 STG.E.U16 desc[UR36][R80.64+0x2], R83 ;  /* 0x0000025350002986 */ /* 0x0003e2000c101524 */
        /* <DEDUP_REMOVED lines=11> */
[----:B------:R-:W-:Y:S01]  /*8f30*/  FMUL R68, R68, R96 ;  /* 0x0000006044447220 */ /* 0x000fe20000400000 */
[----:B------:R-:W-:Y:S01]  /*8f40*/  F2FP.BF16.F32.PACK_AB R77, RZ, R77 ;  /* 0x0000004dff4d723e */ /* 0x000fe200000010ff */
[----:B0-----:R-:W-:Y:S01]  /*8f50*/  @P2 IMAD.MOV.U32 R82, RZ, RZ, R10 ;  /* 0x000000ffff522224 */ /* 0x001fe200078e000a */
[----:B------:R-:W-:Y:S01]  /*8f60*/  F2FP.BF16.F32.PACK_AB R78, RZ, R78 ;  /* 0x0000004eff4e723e */ /* 0x000fe200000010ff */
[--C-:B-1----:R-:W-:Y:S01]  /*8f70*/  @P2 IMAD.MOV.U32 R83, RZ, RZ, R11.reuse ;  /* 0x000000ffff532224 */ /* 0x102fe200078e000b */
[----:B------:R-:W-:Y:S01]  /*8f80*/  F2FP.BF16.F32.PACK_AB R79, RZ, R79 ;  /* 0x0000004fff4f723e */ /* 0x000fe200000010ff */
[----:B------:R-:W-:Y:S01]  /*8f90*/  FMUL R69, R69, R96 ;  /* 0x0000006045457220 */ /* 0x000fe20000400000 */
[----:B------:R-:W-:Y:S01]  /*8fa0*/  F2FP.BF16.F32.PACK_AB R64, RZ, R64 ;  /* 0x00000040ff40723e */ /* 0x000fe200000010ff */
[-C--:B------:R-:W-:Y:S01]  /*8fb0*/  FMUL R70, R70, R96.reuse ;  /* 0x0000006046467220 */ /* 0x080fe20000400000 */
[----:B------:R-:W-:Y:S01]  /*8fc0*/  @P2 STG.E.U16 desc[UR36][R82.64+0x12], R85 ;  /* 0x0000125552002986 */ /* 0x000fe2000c101524 */
[----:B------:R-:W-:Y:S01]  /*8fd0*/  ISETP.GT.AND P2, PT, R3, 0x9, P3 ;  /* 0x000000090300780c */ /* 0x000fe20001f44270 */
[----:B------:R-:W-:Y:S01]  /*8fe0*/  FMUL R71, R71, R96 ;  /* 0x0000006047477220 */ /* 0x000fe20000400000 */
[----:B------:R-:W-:Y:S01]  /*8ff0*/  F2FP.BF16.F32.PACK_AB R65, RZ, R65 ;  /* 0x00000041ff41723e */ /* 0x000fe200000010ff */
[----:B------:R-:W-:Y:S01]  /*9000*/  @P1 STG.E.U16 desc[UR36][R80.64+0x10], R86 ;  /* 0x0000105650001986 */ /* 0x000fe2000c101524 */
[----:B--2---:R-:W-:Y:S01]  /*9010*/  IADD3 R10, P1, R91, R10, RZ ;  /* 0x0000000a5b0a7210 */ /* 0x004fe20007f3e0ff */
[----:B------:R-:W-:Y:S01]  /*9020*/  FMUL R56, R56, R96 ;  /* 0x0000006038387220 */ /* 0x000fe20000400000 */
[----:B------:R-:W-:Y:S01]  /*9030*/  F2FP.BF16.F32.PACK_AB R66, RZ, R66 ;  /* 0x00000042ff42723e */ /* 0x000fe200000010ff */
[----:B------:R-:W-:Y:S01]  /*9040*/  FMUL R57, R57, R96 ;  /* 0x0000006039397220 */ /* 0x000fe20000400000 */
[----:B------:R-:W-:Y:S01]  /*9050*/  F2FP.BF16.F32.PACK_AB R67, RZ, R67 ;  /* 0x00000043ff43723e */ /* 0x000fe200000010ff */
[----:B------:R-:W-:Y:S01]  /*9060*/  IMAD.X R11, R23, 0x1, R11, P1 ;  /* 0x00000001170b7824 */ /* 0x000fe200008e060b */
[----:B------:R-:W-:Y:S01]  /*9070*/  F2FP.BF16.F32.PACK_AB R68, RZ, R68 ;  /* 0x00000044ff44723e */ /* 0x000fe200000010ff */
[-C--:B------:R-:W-:Y:S01]  /*9080*/  FMUL R58, R58, R96.reuse ;  /* 0x000000603a3a7220 */ /* 0x080fe20000400000 */
[----:B------:R-:W-:Y:S01]  /*9090*/  F2FP.BF16.F32.PACK_AB R69, RZ, R69 ;  /* 0x00000045ff45723e */ /* 0x000fe200000010ff */
[----:B------:R-:W-:Y:S01]  /*90a0*/  @P2 STG.E.U16 desc[UR36][R80.64+0x12], R87 ;  /* 0x0000125750002986 */ /* 0x000fe2000c101524 */
[----:B------:R-:W-:Y:S01]  /*90b0*/  ISETP.GT.AND P2, PT, R12, 0x100, PT ;  /* 0x000001000c00780c */ /* 0x000fe20003f44270 */
[----:B------:R-:W-:Y:S01]  /*90c0*/  FMUL R59, R59, R96 ;  /* 0x000000603b3b7220 */ /* 0x000fe20000400000 */
[----:B------:R-:W-:Y:S01]  /*90d0*/  F2FP.BF16.F32.PACK_AB R70, RZ, R70 ;  /* 0x00000046ff46723e */ /* 0x000fe200000010ff */
[-C--:B------:R-:W-:Y:S01]  /*90e0*/  FMUL R60, R60, R96.reuse ;  /* 0x000000603c3c7220 */ /* 0x080fe20000400000 */
[----:B------:R-:W-:Y:S01]  /*90f0*/  ISETP.GT.AND P1, PT, R3, RZ, P2 ;  /* 0x000000ff0300720c */ /* 0x000fe20001724270 */
        /* <DEDUP_REMOVED lines=12> */
[----:B------:R-:W-:Y:S01]  /*91c0*/  @P1 STG.E.U16 desc[UR36][R10.64], R13 ;  /* 0x0000000d0a001986 */ /* 0x000fe2000c101524 */
        /* <DEDUP_REMOVED lines=14> */
[----:B------:R-:W-:Y:S01]  /*92b0*/  IADD3 R72, P1, R21, R10, RZ ;  /* 0x0000000a15487210 */ /* 0x000fe20007f3e0ff */
        /* <DEDUP_REMOVED lines=10> */
[----:B0-----:R-:W-:Y:S01]  /*9360*/  IMAD.X R73, R15, 0x1, R11, P1 ;  /* 0x000000010f497824 */ /* 0x001fe200008e060b */
        /* <DEDUP_REMOVED lines=11> */
[-C--:B------:R-:W-:Y:S01]  /*9420*/  FMUL R35, R35, R96.reuse ;  /* 0x0000006023237220 */ /* 0x080fe20000400000 */
[----:B------:R-:W-:Y:S01]  /*9430*/  F2FP.BF16.F32.PACK_AB R45, RZ, R45 ;  /* 0x0000002dff2d723e */ /* 0x000fe200000010ff */
[----:B------:R-:W-:Y:S01]  /*9440*/  FMUL R36, R36, R96 ;  /* 0x0000006024247220 */ /* 0x000fe20000400000 */
        /* <DEDUP_REMOVED lines=26> */
[----:B------:R-:W-:-:S02]  /*95f0*/  F2FP.BF16.F32.PACK_AB R24, RZ, R24 ;  /* 0x00000018ff18723e */ /* 0x000fc400000010ff */
[----:B------:R-:W-:Y:S02]  /*9600*/  F2FP.BF16.F32.PACK_AB R25, RZ, R25 ;  /* 0x00000019ff19723e */ /* 0x000fe400000010ff */
[----:B------:R-:W-:Y:S01]  /*9610*/  F2FP.BF16.F32.PACK_AB R26, RZ, R26 ;  /* 0x0000001aff1a723e */ /* 0x000fe200000010ff */
[----:B------:R-:W-:Y:S01]  /*9620*/  @P6 STG.E.U16 desc[UR36][R10.64+0x10], R76 ;  /* 0x0000104c0a006986 */ /* 0x000fe2000c101524 */
[----:B------:R-:W-:Y:S02]  /*9630*/  ISETP.GT.AND P6, PT, R3, 0x9, P2 ;  /* 0x000000090300780c */ /* 0x000fe400017c4270 */
[----:B------:R-:W-:Y:S02]  /*9640*/  F2FP.BF16.F32.PACK_AB R27, RZ, R27 ;  /* 0x0000001bff1b723e */ /* 0x000fe400000010ff */
[----:B------:R-:W-:Y:S02]  /*9650*/  F2FP.BF16.F32.PACK_AB R28, RZ, R28 ;  /* 0x0000001cff1c723e */ /* 0x000fe400000010ff */
[----:B------:R-:W-:-:S02]  /*9660*/  F2FP.BF16.F32.PACK_AB R29, RZ, R29 ;  /* 0x0000001dff1d723e */ /* 0x000fc400000010ff */
[----:B------:R-:W-:Y:S02]  /*9670*/  F2FP.BF16.F32.PACK_AB R30, RZ, R30 ;  /* 0x0000001eff1e723e */ /* 0x000fe400000010ff */
[----:B------:R-:W-:-:S03]  /*9680*/  F2FP.BF16.F32.PACK_AB R31, RZ, R31 ;  /* 0x0000001fff1f723e */ /* 0x000fc600000010ff */
[----:B------:R-:W-:Y:S01]  /*9690*/  @P6 STG.E.U16 desc[UR36][R10.64+0x12], R77 ;  /* 0x0000124d0a006986 */ /* 0x000fe2000c101524 */
[----:B------:R-:W-:-:S05]  /*96a0*/  IADD3 R12, P6, R10, R21, RZ ;  /* 0x000000150a0c7210 */ /* 0x000fca0007fde0ff */
[----:B------:R-:W-:Y:S01]  /*96b0*/  IMAD.X R13, R11, 0x1, R15, P6 ;  /* 0x000000010b0d7824 */ /* 0x000fe200030e060f */
[----:B------:R-:W-:-:S13]  /*96c0*/  ISETP.GT.AND P6, PT, R3, 0x8, P1 ;  /* 0x000000080300780c */ /* 0x000fda0000fc4270 */
[----:B------:R0:W-:Y:S01]  /*96d0*/  @P6 STG.E.U16 desc[UR36][R12.64+0x10], R78 ;  /* 0x0000104e0c006986 */ /* 0x0001e2000c101524 */
[----:B------:R-:W-:Y:S02]  /*96e0*/  ISETP.GT.AND P6, PT, R3, 0x9, P1 ;  /* 0x000000090300780c */ /* 0x000fe40000fc4270 */
[----:B0-----:R-:W-:-:S11]  /*96f0*/  PRMT R13, R57, 0x7610, R13 ;  /* 0x00007610390d7816 */ /* 0x001fd6000000000d */
[----:B------:R-:W-:Y:S01]  /*9700*/  @P6 STG.E.U16 desc[UR36][R88.64+0x12], R79 ;  /* 0x0000124f58006986 */ /* 0x000fe2000c101524 */
[----:B------:R-:W-:-:S13]  /*9710*/  ISETP.GT.AND P6, PT, R3, 0x10, P4 ;  /* 0x000000100300780c */ /* 0x000fda00027c4270 */
        /* <DEDUP_REMOVED lines=15> */
[----:B------:R-:W-:-:S05]  /*9810*/  IADD3 R10, P6, R91, R98, RZ ;  /* 0x000000625b0a7210 */ /* 0x000fca0007fde0ff */
[----:B------:R-:W-:Y:S01]  /*9820*/  IMAD.X R11, R99, 0x1, R23, P6 ;  /* 0x00000001630b7824 */ /* 0x000fe200030e0617 */
[----:B------:R-:W-:-:S13]  /*9830*/  ISETP.GT.AND P6, PT, R3, 0x10, P0 ;  /* 0x000000100300780c */ /* 0x000fda00007c4270 */
[----:B------:R0:W-:Y:S01]  /*9840*/  @P6 STG.E.U16 desc[UR36][R98.64+0x20], R56 ;  /* 0x0000203862006986 */ /* 0x0001e2000c101524 */
[----:B------:R-:W-:-:S13]  /*9850*/  ISETP.GT.AND P6, PT, R3, 0x11, P0 ;  /* 0x000000110300780c */ /* 0x000fda00007c4270 */
[----:B0-----:R-:W-:Y:S02]  /*9860*/  @P6 IMAD.MOV.U32 R56, RZ, RZ, R98 ;  /* 0x000000ffff386224 */ /* 0x001fe400078e0062 */
[----:B------:R-:W-:-:S05]  /*9870*/  @P6 IMAD.MOV.U32 R57, RZ, RZ, R99 ;  /* 0x000000ffff396224 */ /* 0x000fca00078e0063 */
[----:B------:R0:W-:Y:S01]  /*9880*/  @P6 STG.E.U16 desc[UR36][R56.64+0x22], R13 ;  /* 0x0000220d38006986 */ /* 0x0001e2000c101524 */
[----:B------:R-:W-:-:S05]  /*9890*/  IADD3 R12, P6, R21, R98, RZ ;  /* 0x00000062150c7210 */ /* 0x000fca0007fde0ff */
[----:B0-----:R-:W-:Y:S01]  /*98a0*/  IMAD.X R13, R99, 0x1, R15, P6 ;  /* 0x00000001630d7824 */ /* 0x001fe200030e060f */
[----:B------:R-:W-:-:S05]  /*98b0*/  IADD3 R14, P6, R21, R10, RZ ;  /* 0x0000000a150e7210 */ /* 0x000fca0007fde0ff */
[----:B------:R-:W-:Y:S01]  /*98c0*/  IMAD.X R15, R15, 0x1, R11, P6 ;  /* 0x000000010f0f7824 */ /* 0x000fe200030e060b */
[----:B------:R-:W-:-:S13]  /*98d0*/  ISETP.GT.AND P6, PT, R3, 0x10, P3 ;  /* 0x000000100300780c */ /* 0x000fda0001fc4270 */
[----:B------:R-:W-:Y:S01]  /*98e0*/  @P6 STG.E.U16 desc[UR36][R12.64+0x20], R58 ;  /* 0x0000203a0c006986 */ /* 0x000fe2000c101524 */
[----:B------:R-:W-:-:S13]  /*98f0*/  ISETP.GT.AND P6, PT, R3, 0x11, P3 ;  /* 0x000000110300780c */ /* 0x000fda0001fc4270 */
[----:B------:R-:W-:Y:S01]  /*9900*/  @P6 STG.E.U16 desc[UR36][R12.64+0x22], R59 ;  /* 0x0000223b0c006986 */ /* 0x000fe2000c101524 */
[----:B------:R-:W-:-:S13]  /*9910*/  ISETP.GT.AND P6, PT, R3, 0x18, P0 ;  /* 0x000000180300780c */ /* 0x000fda00007c4270 */
[----:B------:R-:W-:Y:S02]  /*9920*/  @P6 IMAD.MOV.U32 R20, RZ, RZ, R98 ;  /* 0x000000ffff146224 */ /* 0x000fe400078e0062 */
[----:B------:R-:W-:-:S05]  /*9930*/  @P6 IMAD.MOV.U32 R21, RZ, RZ, R99 ;  /* 0x000000ffff156224 */ /* 0x000fca00078e0063 */
[----:B------:R0:W-:Y:S01]  /*9940*/  @P6 STG.E.U16 desc[UR36][R20.64+0x30], R60 ;  /* 0x0000303c14006986 */ /* 0x0001e2000c101524 */
[----:B------:R-:W-:-:S13]  /*9950*/  ISETP.GT.AND P6, PT, R3, 0x19, P0 ;  /* 0x000000190300780c */ /* 0x000fda00007c4270 */
[----:B0-----:R-:W-:Y:S02]  /*9960*/  @P6 IMAD.MOV.U32 R20, RZ, RZ, R98 ;  /* 0x000000ffff146224 */ /* 0x001fe400078e0062 */
[----:B------:R-:W-:-:S05]  /*9970*/  @P6 IMAD.MOV.U32 R21, RZ, RZ, R99 ;  /* 0x000000ffff156224 */ /* 0x000fca00078e0063 */
        /* <DEDUP_REMOVED lines=29> */
[C---:B------:R-:W-:Y:S02]  /*9b50*/  ISETP.GT.AND P6, PT, R3.reuse, 0x28, P4 ;  /* 0x000000280300780c */ /* 0x040fe400027c4270 */
[----:B------:R-:W-:-:S11]  /*9b60*/  ISETP.GT.AND P4, PT, R3, 0x29, P4 ;  /* 0x000000290300780c */ /* 0x000fd60002784270 */
[----:B------:R-:W-:Y:S04]  /*9b70*/  @P6 STG.E.U16 desc[UR36][R4.64+0x50], R44 ;  /* 0x0000502c04006986 */ /* 0x000fe8000c101524 */
[----:B------:R0:W-:Y:S01]  /*9b80*/  @P4 STG.E.U16 desc[UR36][R4.64+0x52], R45 ;  /* 0x0000522d04004986 */ /* 0x0001e2000c101524 */
[C---:B------:R-:W-:Y:S02]  /*9b90*/  ISETP.GT.AND P4, PT, R3.reuse, 0x28, P5 ;  /* 0x000000280300780c */ /* 0x040fe40002f84270 */
[----:B------:R-:W-:-:S11]  /*9ba0*/  ISETP.GT.AND P5, PT, R3, 0x29, P5 ;  /* 0x000000290300780c */ /* 0x000fd60002fa4270 */
[----:B------:R-:W-:Y:S01]  /*9bb0*/  @P4 STG.E.U16 desc[UR36][R8.64+0x50], R46 ;  /* 0x0000502e08004986 */ /* 0x000fe2000c101524 */
[----:B------:R-:W-:-:S03]  /*9bc0*/  ISETP.GT.AND P4, PT, R3, 0x20, P0 ;  /* 0x000000200300780c */ /* 0x000fc60000784270 */
[----:B------:R-:W-:Y:S01]  /*9bd0*/  @P5 STG.E.U16 desc[UR36][R8.64+0x52], R47 ;  /* 0x0000522f08005986 */ /* 0x000fe2000c101524 */
[----:B------:R-:W-:-:S09]  /*9be0*/  ISETP.GT.AND P5, PT, R3, 0x21, P0 ;  /* 0x000000210300780c */ /* 0x000fd200007a4270 */
[----:B0-----:R-:W-:Y:S01]  /*9bf0*/  @P4 IMAD.MOV.U32 R4, RZ, RZ, R98 ;  /* 0x000000ffff044224 */ /* 0x001fe200078e0062 */
[----:B------:R-:W-:-:S05]  /*9c00*/  @P4 MOV R5, R99 ;  /* 0x0000006300054202 */ /* 0x000fca0000000f00 */
[----:B------:R0:W-:Y:S01]  /*9c10*/  @P4 STG.E.U16 desc[UR36][R4.64+0x40], R32 ;  /* 0x0000402004004986 */ /* 0x0001e2000c101524 */
[----:B------:R-:W-:Y:S01]  /*9c20*/  ISETP.GT.AND P4, PT, R3, 0x20, P3 ;  /* 0x000000200300780c */ /* 0x000fe20001f84270 */
[----:B0-----:R-:W-:Y:S02]  /*9c30*/  @P5 IMAD.MOV.U32 R4, RZ, RZ, R98 ;  /* 0x000000ffff045224 */ /* 0x001fe400078e0062 */
[----:B------:R-:W-:-:S05]  /*9c40*/  @P5 IMAD.MOV.U32 R5, RZ, RZ, R99 ;  /* 0x000000ffff055224 */ /* 0x000fca00078e0063 */
[----:B------:R0:W-:Y:S01]  /*9c50*/  @P5 STG.E.U16 desc[UR36][R4.64+0x42], R33 ;  /* 0x0000422104005986 */ /* 0x0001e2000c101524 */
[----:B------:R-:W-:-:S04]  /*9c60*/  ISETP.GT.AND P5, PT, R3, 0x21, P3 ;  /* 0x000000210300780c */ /* 0x000fc80001fa4270 */
[----:B0-----:R-:W-:Y:S02]  /*9c70*/  @P4 IMAD.MOV.U32 R4, RZ, RZ, R12 ;  /* 0x000000ffff044224 */ /* 0x001fe400078e000c */
[----:B------:R-:W-:-:S05]  /*9c80*/  @P4 IMAD.MOV.U32 R5, RZ, RZ, R13 ;  /* 0x000000ffff054224 */ /* 0x000fca00078e000d */
[----:B------:R0:W-:Y:S01]  /*9c90*/  @P4 STG.E.U16 desc[UR36][R4.64+0x40], R34 ;  /* 0x0000402204004986 */ /* 0x0001e2000c101524 */
[C---:B------:R-:W-:Y:S02]  /*9ca0*/  ISETP.GT.AND P4, PT, R3.reuse, 0x28, P0 ;  /* 0x000000280300780c */ /* 0x040fe40000784270 */
[----:B------:R-:W-:Y:S01]  /*9cb0*/  ISETP.GT.AND P0, PT, R3, 0x29, P0 ;  /* 0x000000290300780c */ /* 0x000fe20000704270 */
        /* <DEDUP_REMOVED lines=8> */
[----:B------:R-:W-:-:S03]  /*9d40*/  ISETP.GT.AND P4, PT, R3, 0x20, P2 ;  /* 0x000000200300780c */ /* 0x000fc60001784270 */
[----:B------:R-:W-:Y:S01]  /*9d50*/  @P0 STG.E.U16 desc[UR36][R98.64+0x52], R37 ;  /* 0x0000522562000986 */ /* 0x000fe2000c101524 */
[----:B------:R-:W-:Y:S01]  /*9d60*/  ISETP.GT.AND P0, PT, R3, 0x21, P2 ;  /* 0x000000210300780c */ /* 0x000fe20001704270 */
[----:B0-----:R-:W-:Y:S02]  /*9d70*/  @P5 IMAD.MOV.U32 R4, RZ, RZ, R12 ;  /* 0x000000ffff045224 */ /* 0x001fe400078e000c */
[----:B------:R-:W-:-:S05]  /*9d80*/  @P5 IMAD.MOV.U32 R5, RZ, RZ, R13 ;  /* 0x000000ffff055224 */ /* 0x000fca00078e000d */
[----:B------:R0:W-:Y:S01]  /*9d90*/  @P5 STG.E.U16 desc[UR36][R4.64+0x50], R38 ;  /* 0x0000502604005986 */ /* 0x0001e2000c101524 */
[----:B------:R-:W-:-:S03]  /*9da0*/  ISETP.GT.AND P5, PT, R3, 0x20, P1 ;  /* 0x000000200300780c */ /* 0x000fc60000fa4270 */
[----:B------:R-:W-:Y:S01]  /*9db0*/  @P3 STG.E.U16 desc[UR36][R12.64+0x52], R39 ;  /* 0x000052270c003986 */ /* 0x000fe2000c101524 */
[----:B------:R-:W-:-:S03]  /*9dc0*/  ISETP.GT.AND P3, PT, R3, 0x21, P1 ;  /* 0x000000210300780c */ /* 0x000fc60000f64270 */
[----:B------:R-:W-:Y:S01]  /*9dd0*/  @P4 STG.E.U16 desc[UR36][R10.64+0x40], R24 ;  /* 0x000040180a004986 */ /* 0x000fe2000c101524 */
[C---:B------:R-:W-:Y:S02]  /*9de0*/  ISETP.GT.AND P4, PT, R3.reuse, 0x28, P1 ;  /* 0x000000280300780c */ /* 0x040fe40000f84270 */
[C---:B------:R-:W-:Y:S01]  /*9df0*/  ISETP.GT.AND P1, PT, R3.reuse, 0x29, P1 ;  /* 0x000000290300780c */ /* 0x040fe20000f24270 */
[----:B------:R-:W-:Y:S01]  /*9e00*/  @P0 STG.E.U16 desc[UR36][R10.64+0x42], R25 ;  /* 0x000042190a000986 */ /* 0x000fe2000c101524 */
[C---:B------:R-:W-:Y:S01]  /*9e10*/  ISETP.GT.AND P0, PT, R3.reuse, 0x28, P2 ;  /* 0x000000280300780c */ /* 0x040fe20001704270 */
[----:B0-----:R-:W-:Y:S01]  /*9e20*/  @P5 IMAD.MOV.U32 R4, RZ, RZ, R6 ;  /* 0x000000ffff045224 */ /* 0x001fe200078e0006 */
[----:B------:R-:W-:Y:S01]  /*9e30*/  ISETP.GT.AND P2, PT, R3, 0x29, P2 ;  /* 0x000000290300780c */ /* 0x000fe20001744270 */
[----:B------:R-:W-:-:S05]  /*9e40*/  @P5 IMAD.MOV.U32 R5, RZ, RZ, R7 ;  /* 0x000000ffff055224 */ /* 0x000fca00078e0007 */
[----:B------:R0:W-:Y:S02]  /*9e50*/  @P5 STG.E.U16 desc[UR36][R4.64+0x40], R26 ;  /* 0x0000401a04005986 */ /* 0x0001e4000c101524 */
[----:B0-----:R-:W-:Y:S02]  /*9e60*/  @P3 IMAD.MOV.U32 R4, RZ, RZ, R6 ;  /* 0x000000ffff043224 */ /* 0x001fe400078e0006 */
[----:B------:R-:W-:-:S05]  /*9e70*/  @P3 IMAD.MOV.U32 R5, RZ, RZ, R7 ;  /* 0x000000ffff053224 */ /* 0x000fca00078e0007 */
[----:B------:R0:W-:Y:S04]  /*9e80*/  @P3 STG.E.U16 desc[UR36][R4.64+0x42], R27 ;  /* 0x0000421b04003986 */ /* 0x0001e8000c101524 */
[----:B------:R1:W-:Y:S04]  /*9e90*/  @P0 STG.E.U16 desc[UR36][R10.64+0x50], R28 ;  /* 0x0000501c0a000986 */ /* 0x0003e8000c101524 */
[----:B------:R1:W-:Y:S01]  /*9ea0*/  @P2 STG.E.U16 desc[UR36][R10.64+0x52], R29 ;  /* 0x0000521d0a002986 */ /* 0x0003e2000c101524 */
[----:B0-----:R-:W-:Y:S02]  /*9eb0*/  @P4 IMAD.MOV.U32 R4, RZ, RZ, R6 ;  /* 0x000000ffff044224 */ /* 0x001fe400078e0006 */
[----:B------:R-:W-:-:S05]  /*9ec0*/  @P4 IMAD.MOV.U32 R5, RZ, RZ, R7 ;  /* 0x000000ffff054224 */ /* 0x000fca00078e0007 */
[----:B------:R1:W-:Y:S04]  /*9ed0*/  @P4 STG.E.U16 desc[UR36][R4.64+0x50], R30 ;  /* 0x0000501e04004986 */ /* 0x0003e8000c101524 */
[----:B------:R1:W-:Y:S02]  /*9ee0*/  @P1 STG.E.U16 desc[UR36][R6.64+0x52], R31 ;  /* 0x0000521f06001986 */ /* 0x0003e4000c101524 */
.L_x_164:
[----:B------:R-:W-:Y:S05]  /*9ef0*/  BSYNC B0 ;  /* 0x0000000000007941 */ /* 0x000fea0003800000 */
.L_x_28:
[----:B------:R-:W-:Y:S01]  /*9f00*/  ULDC UR4, c[0x0][0xc] ;  /* 0x0000030000047ab9 */ /* 0x000fe20000000800 */
[----:B------:R-:W-:Y:S01]  /*9f10*/  ULDC UR5, c[0x0][0x10] ;  /* 0x0000040000057ab9 */ /* 0x000fe20000000800 */
[----:B------:R-:W2:Y:S01]  /*9f20*/  LDC R3, c[0x0][0x14] ;  /* 0x00000500ff037b82 */ /* 0x000ea20000000800 */
[----:B------:R-:W-:Y:S01]  /*9f30*/  UIMAD.WIDE.U32 UR4, UR4, UR5, URZ ;  /* 0x00000005040472a5 */ /* 0x000fe2000f8e003f */
[----:B------:R-:W-:Y:S02]  /*9f40*/  IMAD.MOV.U32 R99, RZ, RZ, -0x1 ;  /* 0xffffffffff637424 */ /* 0x000fe400078e00ff */
[----:B------:R-:W-:-:S03]  /*9f50*/  IMAD.MOV.U32 R23, RZ, RZ, -0x1 ;  /* 0xffffffffff177424 */ /* 0x000fc600078e00ff */
[----:B--2---:R-:W-:-:S04]  /*9f60*/  IMAD.WIDE.U32 R16, R3, UR4, R16 ;  /* 0x0000000403107c25 */ /* 0x004fc8000f8e0010 */
[----:B------:R-:W-:Y:S01]  /*9f70*/  IMAD R3, R3, UR5, RZ ;  /* 0x0000000503037c24 */ /* 0x000fe2000f8e02ff */
[----:B------:R-:W-:Y:S02]  /*9f80*/  ULDC.64 UR4, c[0x0][0x650] ;  /* 0x0001940000047ab9 */ /* 0x000fe40000000a00 */
[----:B------:R-:W-:Y:S01]  /*9f90*/  ISETP.GE.U32.AND P0, PT, R16, UR4, PT ;  /* 0x0000000410007c0c */ /* 0x000fe2000bf06070 */
[--C-:B------:R-:W-:Y:S01]  /*9fa0*/  IMAD.IADD R17, R17, 0x1, R3.reuse ;  /* 0x0000000111117824 */ /* 0x100fe200078e0203 */
[----:B------:R-:W-:-:S04]  /*9fb0*/  PRMT R3, RZ, 0x7610, R3 ;  /* 0x00007610ff037816 */ /* 0x000fc80000000003 */
[----:B------:R-:W-:-:S13]  /*9fc0*/  ISETP.GE.U32.AND.EX P0, PT, R17, UR5, PT, P0 ;  /* 0x0000000511007c0c */ /* 0x000fda000bf06100 */
[----:B------:R-:W-:Y:S05]  /*9fd0*/  @P0 BRA `(.L_x_165) ;  /* 0x0000000400640947 */ /* 0x000fea0003800000 */
[----:B------:R-:W2:Y:S01]  /*9fe0*/  S2R R12, SR_CTAID.X ;  /* 0x00000000000c7919 */ /* 0x000ea20000002500 */
[----:B-1----:R-:W1:Y:S01]  /*9ff0*/  LDC.64 R10, c[0x0][0x628] ;  /* 0x00018a00ff0a7b82 */ /* 0x002e620000000a00 */
[----:B------:R-:W-:Y:S01]  /*a000*/  ULDC UR4, c[0x0][0x150] ;  /* 0x0000540000047ab9 */ /* 0x000fe20000000800 */
[----:B0-----:R-:W-:Y:S01]  /*a010*/  IMAD.MOV.U32 R8, RZ, RZ, R16 ;  /* 0x000000ffff087224 */ /* 0x001fe200078e0010 */
[----:B------:R-:W0:Y:S01]  /*a020*/  S2R R24, SR_CTAID.Y ;  /* 0x0000000000187919 */ /* 0x000e220000002600 */
[----:B------:R-:W-:-:S04]  /*a030*/  IMAD.MOV.U32 R9, RZ, RZ, R17 ;  /* 0x000000ffff097224 */ /* 0x000fc800078e0011 */
[----:B------:R-:W0:Y:S08]  /*a040*/  LDC R21, c[0x0][0x144] ;  /* 0x00005100ff157b82 */ /* 0x000e300000000800 */
[----:B------:R-:W0:Y:S08]  /*a050*/  LDC R0, c[0x0][0x630] ;  /* 0x00018c00ff007b82 */ /* 0x000e300000000800 */
[----:B------:R-:W0:Y:S01]  /*a060*/  LDC.64 R14, c[0x0][0x620] ;  /* 0x00018800ff0e7b82 */ /* 0x000e220000000a00 */
[----:B-1----:R-:W-:-:S04]  /*a070*/  ISETP.NE.U32.AND P0, PT, R10, RZ, PT ;  /* 0x000000ff0a00720c */ /* 0x002fc80003f05070 */
[----:B------:R-:W-:Y:S02]  /*a080*/  ISETP.NE.AND.EX P0, PT, R11, RZ, PT, P0 ;  /* 0x000000ff0b00720c */ /* 0x000fe40003f05300 */
[----:B--2---:R-:W-:-:S05]  /*a090*/  I2FP.F32.U32 R3, R12 ;  /* 0x0000000c00037245 */ /* 0x004fca0000201000 */
[----:B------:R-:W-:-:S04]  /*a0a0*/  FMUL R3, R3, UR4 ;  /* 0x0000000403037c20 */ /* 0x000fc80008400000 */
[----:B------:R1:W2:Y:S02]  /*a0b0*/  F2I.U32.TRUNC.NTZ R20, R3 ;  /* 0x0000000300147305 */ /* 0x0002a4000020f000 */
[----:B------:R-:W-:Y:S05]  /*a0c0*/  @!P0 BRA `(.L_x_166) ;  /* 0x0000000000288947 */ /* 0x000fea0003800000 */
[----:B-1----:R-:W1:Y:S02]  /*a0d0*/  LDC R3, c[0x0][0x634] ;  /* 0x00018d00ff037b82 */ /* 0x002e640000000800 */
[----:B-1----:R-:W-:-:S05]  /*a0e0*/  IADD3 R3, P0, R16, R3, RZ ;  /* 0x0000000310037210 */ /* 0x002fca0007f1e0ff */
[----:B------:R-:W-:-:S04]  /*a0f0*/  IMAD.X R13, RZ, RZ, R17, P0 ;  /* 0x000000ffff0d7224 */ /* 0x000fc800000e0611 */
[----:B------:R-:W-:-:S04]  /*a100*/  IMAD.WIDE.U32 R4, R13, R10, RZ ;  /* 0x0000000a0d047225 */ /* 0x000fc800078e00ff */
[----:B---3--:R-:W-:-:S04]  /*a110*/  IMAD.WIDE.U32 R6, P0, R3, R11, R4 ;  /* 0x0000000b03067225 */ /* 0x008fc80007800004 */
[----:B------:R-:W-:-:S04]  /*a120*/  IMAD.WIDE.U32 R4, R3, R10, RZ ;  /* 0x0000000a03047225 */ /* 0x000fc800078e00ff */
[----:B------:R-:W-:Y:S01]  /*a130*/  IMAD.X R9, RZ, RZ, RZ, P0 ;  /* 0x000000ffff097224 */ /* 0x000fe200000e06ff */
[----:B------:R-:W-:Y:S01]  /*a140*/  IADD3 RZ, P0, R5, R6, RZ ;  /* 0x0000000605ff7210 */ /* 0x000fe20007f1e0ff */
[----:B------:R-:W-:-:S04]  /*a150*/  IMAD.MOV.U32 R8, RZ, RZ, R7 ;  /* 0x000000ffff087224 */ /* 0x000fc800078e0007 */
[----:B------:R-:W-:-:S08]  /*a160*/  IMAD.WIDE.U32.X R8, R13, R11, R8, P0 ;  /* 0x0000000b0d087225 */ /* 0x000fd000000e0408 */
.L_x_166:
[----:B------:R-:W4:Y:S01]  /*a170*/  LDC.64 R28, c[0x0][0x640] ;  /* 0x00019000ff1c7b82 */ /* 0x000f220000000a00 */
[-CC-:B0-----:R-:W-:Y:S01]  /*a180*/  SHF.R.U64 R23, R8, R0.reuse, R9.reuse ;  /* 0x0000000008177219 */ /* 0x181fe20000001209 */
[----:B------:R-:W-:Y:S01]  /*a190*/  ULDC UR4, c[0x0][0x154] ;  /* 0x0000550000047ab9 */ /* 0x000fe20000000800 */
[----:B------:R-:W-:Y:S01]  /*a1a0*/  SHF.R.U32.HI R0, RZ, R0, R9 ;  /* 0x00000000ff007219 */ /* 0x000fe20000011609 */
[----:B---3--:R-:W-:Y:S01]  /*a1b0*/  IMAD.MOV.U32 R7, RZ, RZ, 0x1 ;  /* 0x00000001ff077424 */ /* 0x008fe200078e00ff */
[----:B-1----:R-:W-:Y:S02]  /*a1c0*/  IADD3 R3, P0, RZ, -R23, RZ ;  /* 0x80000017ff037210 */ /* 0x002fe40007f1e0ff */
[----:B--2---:R-:W-:Y:S01]  /*a1d0*/  IADD3 R20, -R20, RZ, RZ ;  /* 0x000000ff14147210 */ /* 0x004fe20007ffe1ff */
[----:B------:R-:W0:Y:S02]  /*a1e0*/  LDC R6, c[0x0][0x618] ;  /* 0x00018600ff067b82 */ /* 0x000e240000000800 */
[----:B------:R-:W-:-:S02]  /*a1f0*/  IMAD.X R5, RZ, RZ, ~R0, P0 ;  /* 0x000000ffff057224 */ /* 0x000fc400000e0e00 */
[----:B------:R-:W-:Y:S02]  /*a200*/  IMAD R21, R21, R20, R12 ;  /* 0x0000001415157224 */ /* 0x000fe400078e020c */
[-C--:B------:R-:W-:Y:S02]  /*a210*/  IMAD R0, R5, R14.reuse, RZ ;  /* 0x0000000e05007224 */ /* 0x080fe400078e02ff */
[----:B------:R-:W1:Y:S01]  /*a220*/  LDC R8, c[0x0][0x608] ;  /* 0x00018200ff087b82 */ /* 0x000e620000000800 */
[----:B------:R-:W-:-:S04]  /*a230*/  IMAD.WIDE.U32 R4, R3, R14, R16 ;  /* 0x0000000e03047225 */ /* 0x000fc800078e0010 */
[----:B------:R-:W-:Y:S01]  /*a240*/  IMAD R3, R3, R15, R0 ;  /* 0x0000000f03037224 */ /* 0x000fe200078e0200 */
[----:B------:R-:W-:Y:S02]  /*a250*/  I2FP.F32.U32 R0, R24 ;  /* 0x0000001800007245 */ /* 0x000fe40000201000 */
[----:B------:R-:W2:Y:S01]  /*a260*/  LDC R26, c[0x0][0x658] ;  /* 0x00019600ff1a7b82 */ /* 0x000ea20000000800 */
[----:B------:R-:W-:Y:S01]  /*a270*/  IMAD.IADD R3, R5, 0x1, R3 ;  /* 0x0000000105037824 */ /* 0x000fe200078e0203 */
[----:B----4-:R-:W-:Y:S01]  /*a280*/  ISETP.NE.U32.AND P0, PT, R28, RZ, PT ;  /* 0x000000ff1c00720c */ /* 0x010fe20003f05070 */
[----:B------:R-:W-:Y:S01]  /*a290*/  FMUL R0, R0, UR4 ;  /* 0x0000000400007c20 */ /* 0x000fe20008400000 */
[----:B------:R-:W-:Y:S02]  /*a2a0*/  IMAD.MOV.U32 R5, RZ, RZ, -0x1 ;  /* 0xffffffffff057424 */ /* 0x000fe400078e00ff */
[----:B------:R-:W-:Y:S01]  /*a2b0*/  ISETP.NE.AND.EX P0, PT, R29, RZ, PT, P0 ;  /* 0x000000ff1d00720c */ /* 0x000fe20003f05300 */
[----:B------:R3:W4:Y:S01]  /*a2c0*/  F2I.U32.TRUNC.NTZ R13, R0 ;  /* 0x00000000000d7305 */ /* 0x000722000020f000 */
[----:B------:R-:W3:Y:S01]  /*a2d0*/  LDC R15, c[0x0][0x148] ;  /* 0x00005200ff0f7b82 */ /* 0x000ee20000000800 */
[----:B0-----:R-:W-:-:S02]  /*a2e0*/  SHF.R.U64 R12, R4, R6, R3 ;  /* 0x00000006040c7219 */ /* 0x001fc40000001203 */
[----:B------:R-:W-:-:S05]  /*a2f0*/  SHF.R.U32.HI R3, RZ, R6, R3 ;  /* 0x00000006ff037219 */ /* 0x000fca0000011603 */
[----:B------:R-:W0:Y:S01]  /*a300*/  LDC R20, c[0x0][0x600] ;  /* 0x00018000ff147b82 */ /* 0x000e220000000800 */
[-CC-:B-1----:R-:W-:Y:S02]  /*a310*/  SHF.R.U64 R10, R12, R8.reuse, R3.reuse ;  /* 0x000000080c0a7219 */ /* 0x182fe40000001203 */
[----:B------:R-:W-:-:S05]  /*a320*/  SHF.R.U32.HI R3, RZ, R8, R3 ;  /* 0x00000008ff037219 */ /* 0x000fca0000011603 */
[----:B------:R-:W1:Y:S01]  /*a330*/  LDC R27, c[0x0][0x648] ;  /* 0x00019200ff1b7b82 */ /* 0x000e620000000800 */
[-C--:B--2---:R-:W-:Y:S02]  /*a340*/  SHF.L.U32 R4, R5, R26.reuse, RZ ;  /* 0x0000001a05047219 */ /* 0x084fe400000006ff */
[-CC-:B------:R-:W-:Y:S02]  /*a350*/  SHF.R.U64 R14, R10, R26.reuse, R3.reuse ;  /* 0x0000001a0a0e7219 */ /* 0x180fe40000001203 */
[----:B------:R-:W-:Y:S02]  /*a360*/  SHF.R.U32.HI R5, RZ, R26, R3 ;  /* 0x0000001aff057219 */ /* 0x000fe40000011603 */
[----:B------:R-:W-:Y:S01]  /*a370*/  LOP3.LUT R25, RZ, R4, RZ, 0x33, !PT ;  /* 0x00000004ff197212 */ /* 0x000fe200078e33ff */
[----:B------:R-:W2:Y:S01]  /*a380*/  LDC R30, c[0x0][0x638] ;  /* 0x00018e00ff1e7b82 */ /* 0x000ea20000000800 */
[----:B------:R-:W-:Y:S01]  /*a390*/  SHF.L.U32 R26, R7, R26, RZ ;  /* 0x0000001a071a7219 */ /* 0x000fe200000006ff */
[----:B------:R-:W-:-:S06]  /*a3a0*/  IMAD.MOV.U32 R4, RZ, RZ, R14 ;  /* 0x000000ffff047224 */ /* 0x000fcc00078e000e */
[----:B------:R-:W0:Y:S01]  /*a3b0*/  LDC R31, c[0x0][0x610] ;  /* 0x00018400ff1f7b82 */ /* 0x000e220000000800 */
[----:B----4-:R-:W-:Y:S05]  /*a3c0*/  @!P0 BRA `(.L_x_167) ;  /* 0x0000000000288947 */ /* 0x010fea0003800000 */
[----:B------:R-:W4:Y:S02]  /*a3d0*/  LDC R3, c[0x0][0x64c] ;  /* 0x00019300ff037b82 */ /* 0x000f240000000800 */
[----:B----4-:R-:W-:-:S05]  /*a3e0*/  IADD3 R3, P0, R14, R3, RZ ;  /* 0x000000030e037210 */ /* 0x010fca0007f1e0ff */
        /* <DEDUP_REMOVED lines=8> */
.L_x_167:
[----:B------:R-:W-:Y:S01]  /*a470*/  ISETP.NE.AND P0, PT, R2, 0x1, PT ;  /* 0x000000010200780c */ /* 0x000fe20003f05270 */
[----:B0-----:R-:W-:Y:S01]  /*a480*/  VIADD R7, R20, 0xffffffff ;  /* 0xffffffff14077836 */ /* 0x001fe20000000000 */
[----:B-1-3--:R-:W-:Y:S01]  /*a490*/  SHF.R.U64 R0, R4, R27, R5 ;  /* 0x0000001b04007219 */ /* 0x00afe20000001205 */
[----:B------:R-:W-:Y:S01]  /*a4a0*/  IMAD.MOV R13, RZ, RZ, -R13 ;  /* 0x000000ffff0d7224 */ /* 0x000fe200078e0a0d */
[----:B------:R-:W-:Y:S01]  /*a4b0*/  LOP3.LUT R5, R10, R25, RZ, 0xc0, !PT ;  /* 0x000000190a057212 */ /* 0x000fe200078ec0ff */
[----:B------:R-:W-:Y:S01]  /*a4c0*/  IMAD.MOV.U32 R4, RZ, RZ, 0x1 ;  /* 0x00000001ff047424 */ /* 0x000fe200078e00ff */
[----:B------:R-:W-:Y:S01]  /*a4d0*/  LOP3.LUT R12, R12, R7, RZ, 0xc0, !PT ;  /* 0x000000070c0c7212 */ /* 0x000fe200078ec0ff */
[----:B------:R-:W-:Y:S02]  /*a4e0*/  IMAD.MOV R3, RZ, RZ, -R0 ;  /* 0x000000ffff037224 */ /* 0x000fe400078e0a00 */
[----:B------:R-:W-:Y:S02]  /*a4f0*/  IMAD R0, R26, R0, R5 ;  /* 0x000000001a007224 */ /* 0x000fe400078e0205 */
[----:B--2---:R-:W-:-:S02]  /*a500*/  IMAD R3, R3, R30, R14 ;  /* 0x0000001e03037224 */ /* 0x004fc400078e020e */
[----:B------:R-:W-:Y:S02]  /*a510*/  @P0 IMAD R21, R15, R13, R24 ;  /* 0x0000000d0f150224 */ /* 0x000fe400078e0218 */
[----:B------:R-:W-:Y:S01]  /*a520*/  IMAD R5, R3, R20, R12 ;  /* 0x0000001403057224 */ /* 0x000fe200078e020c */
[----:B------:R-:W-:Y:S01]  /*a530*/  PRMT R3, R4, 0x7610, R3 ;  /* 0x0000761004037816 */ /* 0x000fe20000000003 */
[----:B------:R-:W-:-:S05]  /*a540*/  IMAD R0, R0, R31, R21 ;  /* 0x0000001f00007224 */ /* 0x000fca00078e0215 */
[----:B------:R-:W-:Y:S02]  /*a550*/  SEL R99, R5, R0, !P0 ;  /* 0x0000000005637207 */ /* 0x000fe40004000000 */
[----:B------:R-:W-:-:S07]  /*a560*/  SEL R0, R0, R5, !P0 ;  /* 0x0000000500007207 */ /* 0x000fce0004000000 */
.L_x_165:
[----:B------:R-:W-:Y:S01]  /*a570*/  LOP3.LUT P0, RZ, R3, 0xff, RZ, 0xc0, !PT ;  /* 0x000000ff03ff7812 */ /* 0x000fe2000780c0ff */
[----:B------:R-:W-:-:S12]  /*a580*/  IMAD.MOV.U32 R98, RZ, RZ, R0 ;  /* 0x000000ffff627224 */ /* 0x000fd800078e0000 */
[----:B------:R-:W-:Y:S05]  /*a590*/  @P0 BRA `(.L_x_168) ;  /* 0xffffff6800540947 */ /* 0x000fea000383ffff */
[----:B------:R-:W-:Y:S05]  /*a5a0*/  EXIT ;  /* 0x000000000000794d */ /* 0x000fea0003800000 */
.L_x_3:
[----:B0-----:R-:W-:Y:S01]  /*a5b0*/  ULDC.64 UR4, c[0x0][0x650] ;  /* 0x0001940000047ab9 */ /* 0x001fe20000000a00 */
        /* <DEDUP_REMOVED lines=25> */
.L_x_170:
[--C-:B------:R-:W-:Y:S01]  /*a750*/  SHF.R.U64 R12, R10, R14, R11.reuse ;  /* 0x0000000e0a0c7219 */ /* 0x100fe2000000120b */
[----:B------:R-:W0:Y:S01]  /*a760*/  LDC R22, c[0x0][0x618] ;  /* 0x00018600ff167b82 */ /* 0x000e220000000800 */
[----:B------:R-:W-:Y:S01]  /*a770*/  I2FP.F32.U32 R6, R4 ;  /* 0x0000000400067245 */ /* 0x000fe20000201000 */
[----:B------:R-:W-:Y:S01]  /*a780*/  ULDC UR4, c[0x0][0x150] ;  /* 0x0000540000047ab9 */ /* 0x000fe20000000800 */
[----:B------:R-:W-:Y:S02]  /*a790*/  SHF.R.U32.HI R5, RZ, R14, R11 ;  /* 0x0000000eff057219 */ /* 0x000fe4000001160b */
[----:B------:R-:W-:Y:S01]  /*a7a0*/  IADD3 R9, P0, RZ, -R12, RZ ;  /* 0x8000000cff097210 */ /* 0x000fe20007f1e0ff */
[----:B------:R-:W-:Y:S01]  /*a7b0*/  FMUL R11, R6, UR4 ;  /* 0x00000004060b7c20 */ /* 0x000fe20008400000 */
[----:B------:R-:W-:Y:S01]  /*a7c0*/  ULDC UR4, c[0x0][0x154] ;  /* 0x0000550000047ab9 */ /* 0x000fe20000000800 */
[----:B------:R-:W1:Y:S02]  /*a7d0*/  LDC.64 R24, c[0x0][0x640] ;  /* 0x00019000ff187b82 */ /* 0x000e640000000a00 */
[----:B------:R-:W-:-:S02]  /*a7e0*/  IMAD.X R5, RZ, RZ, ~R5, P0 ;  /* 0x000000ffff057224 */ /* 0x000fc400000e0e05 */
[----:B------:R-:W2:Y:S01]  /*a7f0*/  F2I.U32.TRUNC.NTZ R11, R11 ;  /* 0x0000000b000b7305 */ /* 0x000ea2000020f000 */
[----:B------:R-:W-:-:S03]  /*a800*/  IMAD.WIDE.U32 R6, R9, R20, R16 ;  /* 0x0000001409067225 */ /* 0x000fc600078e0010 */
[----:B------:R-:W3:Y:S01]  /*a810*/  LDC R13, c[0x0][0x144] ;  /* 0x00005100ff0d7b82 */ /* 0x000ee20000000800 */
[----:B------:R-:W-:-:S04]  /*a820*/  IMAD R8, R5, R20, RZ ;  /* 0x0000001405087224 */ /* 0x000fc800078e02ff */
[----:B------:R-:W-:Y:S02]  /*a830*/  IMAD R5, R9, R21, R8 ;  /* 0x0000001509057224 */ /* 0x000fe400078e0208 */
[----:B------:R-:W-:Y:S01]  /*a840*/  IMAD.MOV.U32 R8, RZ, RZ, -0x1 ;  /* 0xffffffffff087424 */ /* 0x000fe200078e00ff */
[----:B------:R-:W4:Y:S01]  /*a850*/  LDC R14, c[0x0][0x608] ;  /* 0x00018200ff0e7b82 */ /* 0x000f220000000800 */
[----:B------:R-:W-:Y:S01]  /*a860*/  IMAD.IADD R5, R7, 0x1, R5 ;  /* 0x0000000107057824 */ /* 0x000fe200078e0205 */
[----:B------:R-:W-:-:S04]  /*a870*/  I2FP.F32.U32 R7, R3 ;  /* 0x0000000300077245 */ /* 0x000fc80000201000 */
[-C--:B0-----:R-:W-:Y:S01]  /*a880*/  SHF.R.U64 R10, R6, R22.reuse, R5 ;  /* 0x00000016060a7219 */ /* 0x081fe20000001205 */
[----:B--2---:R-:W-:Y:S01]  /*a890*/  IMAD.MOV R6, RZ, RZ, -R11 ;  /* 0x000000ffff067224 */ /* 0x004fe200078e0a0b */
[----:B------:R-:W0:Y:S01]  /*a8a0*/  LDC R9, c[0x0][0x658] ;  /* 0x00019600ff097b82 */ /* 0x000e220000000800 */
[----:B-1----:R-:W-:Y:S01]  /*a8b0*/  ISETP.NE.U32.AND P0, PT, R24, RZ, PT ;  /* 0x000000ff1800720c */ /* 0x002fe20003f05070 */
[----:B------:R-:W-:Y:S01]  /*a8c0*/  FMUL R7, R7, UR4 ;  /* 0x0000000407077c20 */ /* 0x000fe20008400000 */
[----:B------:R-:W-:Y:S02]  /*a8d0*/  SHF.R.U32.HI R5, RZ, R22, R5 ;  /* 0x00000016ff057219 */ /* 0x000fe40000011605 */
[----:B------:R-:W-:-:S03]  /*a8e0*/  ISETP.NE.AND.EX P0, PT, R25, RZ, PT, P0 ;  /* 0x000000ff1900720c */ /* 0x000fc60003f05300 */
[----:B------:R-:W1:Y:S01]  /*a8f0*/  LDC R20, c[0x0][0x148] ;  /* 0x00005200ff147b82 */ /* 0x000e620000000800 */
[----:B---3--:R-:W-:Y:S02]  /*a900*/  IMAD R23, R13, R6, R4 ;  /* 0x000000060d177224 */ /* 0x008fe400078e0204 */
[----:B------:R-:W-:-:S05]  /*a910*/  IMAD.MOV.U32 R6, RZ, RZ, 0x1 ;  /* 0x00000001ff067424 */ /* 0x000fca00078e00ff */
[----:B------:R-:W2:Y:S01]  /*a920*/  LDC R21, c[0x0][0x600] ;  /* 0x00018000ff157b82 */ /* 0x000ea20000000800 */
[-CC-:B----4-:R-:W-:Y:S02]  /*a930*/  SHF.R.U64 R13, R10, R14.reuse, R5.reuse ;  /* 0x0000000e0a0d7219 */ /* 0x190fe40000001205 */
[----:B------:R-:W-:Y:S02]  /*a940*/  SHF.R.U32.HI R4, RZ, R14, R5 ;  /* 0x0000000eff047219 */ /* 0x000fe40000011605 */
[----:B------:R3:W4:Y:S03]  /*a950*/  F2I.U32.TRUNC.NTZ R14, R7 ;  /* 0x00000007000e7305 */ /* 0x000726000020f000 */
[----:B------:R-:W1:Y:S01]  /*a960*/  LDC R26, c[0x0][0x648] ;  /* 0x00019200ff1a7b82 */ /* 0x000e620000000800 */
[-C--:B0-----:R-:W-:Y:S02]  /*a970*/  SHF.L.U32 R8, R8, R9.reuse, RZ ;  /* 0x0000000908087219 */ /* 0x081fe400000006ff */
[----:B------:R-:W-:-:S02]  /*a980*/  SHF.R.U64 R15, R13, R9, R4 ;  /* 0x000000090d0f7219 */ /* 0x000fc40000001204 */
[-C--:B------:R-:W-:Y:S02]  /*a990*/  SHF.R.U32.HI R5, RZ, R9.reuse, R4 ;  /* 0x00000009ff057219 */ /* 0x080fe40000011604 */
[----:B------:R-:W-:Y:S01]  /*a9a0*/  SHF.L.U32 R22, R6, R9, RZ ;  /* 0x0000000906167219 */ /* 0x000fe200000006ff */
[----:B------:R-:W0:Y:S01]  /*a9b0*/  LDC R27, c[0x0][0x638] ;  /* 0x00018e00ff1b7b82 */ /* 0x000e220000000800 */
[----:B------:R-:W-:Y:S02]  /*a9c0*/  LOP3.LUT R28, RZ, R8, RZ, 0x33, !PT ;  /* 0x00000008ff1c7212 */ /* 0x000fe400078e33ff */
[----:B------:R-:W-:-:S05]  /*a9d0*/  MOV R4, R15 ;  /* 0x0000000f00047202 */ /* 0x000fca0000000f00 */
        /* <DEDUP_REMOVED lines=12> */
.L_x_171:
[----:B------:R-:W-:Y:S01]  /*aaa0*/  ISETP.NE.AND P0, PT, R2, 0x1, PT ;  /* 0x000000010200780c */ /* 0x000fe20003f05270 */
[----:B--2---:R-:W-:Y:S01]  /*aab0*/  VIADD R7, R21, 0xffffffff ;  /* 0xffffffff15077836 */ /* 0x004fe20000000000 */
[----:B-1----:R-:W-:Y:S01]  /*aac0*/  SHF.R.U64 R5, R4, R26, R5 ;  /* 0x0000001a04057219 */ /* 0x002fe20000001205 */
[----:B------:R-:W-:Y:S01]  /*aad0*/  IMAD.MOV R14, RZ, RZ, -R14 ;  /* 0x000000ffff0e7224 */ /* 0x000fe200078e0a0e */
[----:B------:R-:W-:Y:S01]  /*aae0*/  LOP3.LUT R4, R13, R28, RZ, 0xc0, !PT ;  /* 0x0000001c0d047212 */ /* 0x000fe200078ec0ff */
[----:B------:R-:W-:Y:S01]  /*aaf0*/  IMAD.MOV.U32 R8, RZ, RZ, R12 ;  /* 0x000000ffff087224 */ /* 0x000fe200078e000c */
[----:B------:R-:W-:Y:S01]  /*ab00*/  LOP3.LUT R10, R10, R7, RZ, 0xc0, !PT ;  /* 0x000000070a0a7212 */ /* 0x000fe200078ec0ff */
[----:B------:R-:W-:Y:S02]  /*ab10*/  IMAD.MOV R6, RZ, RZ, -R5 ;  /* 0x000000ffff067224 */ /* 0x000fe400078e0a05 */
[----:B------:R-:W-:-:S04]  /*ab20*/  IMAD R4, R22, R5, R4 ;  /* 0x0000000516047224 */ /* 0x000fc800078e0204 */
[----:B------:R-:W-:Y:S02]  /*ab30*/  @P0 IMAD R23, R20, R14, R3 ;  /* 0x0000000e14170224 */ /* 0x000fe400078e0203 */
[----:B0-----:R-:W-:Y:S02]  /*ab40*/  IMAD R3, R6, R27, R15 ;  /* 0x0000001b06037224 */ /* 0x001fe400078e020f */
[----:B------:R-:W-:Y:S02]  /*ab50*/  IMAD R7, R4, R29, R23 ;  /* 0x0000001d04077224 */ /* 0x000fe400078e0217 */
[----:B------:R-:W-:Y:S02]  /*ab60*/  IMAD R4, R3, R21, R10 ;  /* 0x0000001503047224 */ /* 0x000fe400078e020a */
[----:B------:R-:W-:-:S03]  /*ab70*/  IMAD.MOV.U32 R6, RZ, RZ, 0x1 ;  /* 0x00000001ff067424 */ /* 0x000fc600078e00ff */
[----:B------:R-:W-:Y:S02]  /*ab80*/  SEL R9, R4, R7, !P0 ;  /* 0x0000000704097207 */ /* 0x000fe40004000000 */
[----:B------:R-:W-:-:S07]  /*ab90*/  SEL R7, R7, R4, !P0 ;  /* 0x0000000407077207 */ /* 0x000fce0004000000 */
.L_x_169:
[----:B------:R-:W-:-:S08]  /*aba0*/  NOP ;  /* 0x0000000000007918 */ /* 0x000fd00000000000 */
[----:B------:R-:W0:-:S00]  /*abb0*/  USETMAXREG.DEALLOC.CTAPOOL 0x28 ;  /* 0x00000028000079c8 */ /* 0x000e0000080e0500 */
[----:B0-----:R-:W-:-:S13]  /*abc0*/  ISETP.NE.AND P0, PT, R0, RZ, PT ;  /* 0x000000ff0000720c */ /* 0x001fda0003f05270 */
[----:B------:R-:W-:Y:S05]  /*abd0*/  @P0 EXIT ;  /* 0x000000000000094d */ /* 0x000fea0003800000 */
[----:B------:R-:W-:Y:S01]  /*abe0*/  LOP3.LUT P0, RZ, R6, 0xff, RZ, 0xc0, !PT ;  /* 0x000000ff06ff7812 */ /* 0x000fe2000780c0ff */
[----:B------:R-:W-:Y:S02]  /*abf0*/  IMAD.MOV.U32 R3, RZ, RZ, 0x1 ;  /* 0x00000001ff037424 */ /* 0x000fe400078e00ff */
[----:B------:R-:W-:-:S10]  /*ac00*/  IMAD.MOV.U32 R0, RZ, RZ, RZ ;  /* 0x000000ffff007224 */ /* 0x000fd400078e00ff */
[----:B------:R-:W-:Y:S05]  /*ac10*/  @!P0 BRA `(.L_x_172) ;  /* 0x0000000c00648947 */ /* 0x000fea0003800000 */
[----:B------:R-:W0:Y:S01]  /*ac20*/  LDC R0, c[0x0][0x28c] ;  /* 0x0000a300ff007b82 */ /* 0x000e220000000800 */
[----:B------:R-:W-:Y:S01]  /*ac30*/  ULDC UR5, c[0x0][0x658] ;  /* 0x0001960000057ab9 */ /* 0x000fe20000000800 */
[----:B------:R-:W-:Y:S01]  /*ac40*/  UMOV UR7, 0xffffffff ;  /* 0xffffffff00077882 */ /* 0x000fe20000000000 */
[----:B------:R-:W-:Y:S01]  /*ac50*/  ULDC UR6, c[0x0][0xc] ;  /* 0x0000030000067ab9 */ /* 0x000fe20000000800 */
[----:B------:R-:W-:Y:S01]  /*ac60*/  USHF.L.U32 UR9, UR7, UR5, URZ ;  /* 0x0000000507097299 */ /* 0x000fe2000800063f */
[C---:B------:R-:W-:Y:S01]  /*ac70*/  LOP3.LUT P2, RZ, R18.reuse, 0x7f, RZ, 0xc0, !PT ;  /* 0x0000007f12ff7812 */ /* 0x040fe2000784c0ff */
[----:B------:R-:W-:Y:S01]  /*ac80*/  UMOV UR8, 0x1 ;  /* 0x0000000100087882 */ /* 0x000fe20000000000 */
[----:B------:R-:W-:Y:S01]  /*ac90*/  ULDC UR7, c[0x0][0x10] ;  /* 0x0000040000077ab9 */ /* 0x000fe20000000800 */
[----:B------:R-:W-:Y:S01]  /*aca0*/  LOP3.LUT P0, RZ, R18, 0x1f, RZ, 0xc0, !PT ;  /* 0x0000001f12ff7812 */ /* 0x000fe2000780c0ff */
[----:B------:R-:W-:Y:S01]  /*acb0*/  UIMAD.WIDE.U32 UR6, UR6, UR7, URZ ;  /* 0x00000007060672a5 */ /* 0x000fe2000f8e003f */
[----:B------:R-:W-:Y:S01]  /*acc0*/  BSSY B0, `(.L_x_172) ;  /* 0x00000ce000007945 */ /* 0x000fe20003800000 */
[----:B------:R-:W-:Y:S01]  /*acd0*/  USHF.L.U32 UR5, UR8, UR5, URZ ;  /* 0x0000000508057299 */ /* 0x000fe2000800063f */
[----:B------:R-:W-:Y:S01]  /*ace0*/  IMAD.MOV.U32 R11, RZ, RZ, 0x1 ;  /* 0x00000001ff0b7424 */ /* 0x000fe200078e00ff */
[----:B------:R-:W-:Y:S01]  /*acf0*/  LOP3.LUT R18, R19, 0x2, RZ, 0xfc, !PT ;  /* 0x0000000213127812 */ /* 0x000fe200078efcff */
[----:B------:R-:W-:Y:S01]  /*ad00*/  ULDC UR8, c[0x0][0x14] ;  /* 0x0000050000087ab9 */ /* 0x000fe20000000800 */
[----:B------:R-:W-:Y:S01]  /*ad10*/  PLOP3.LUT P0, PT, P0, P2, PT, 0x8a, 0x0 ;  /* 0x000000000000781c */ /* 0x000fe20000705172 */
[----:B------:R-:W-:-:S02]  /*ad20*/  UIMAD.WIDE.U32 UR30, UR6, UR8, URZ ;  /* 0x00000008061e72a5 */ /* 0x000fc4000f8e003f */
[----:B------:R-:W-:Y:S01]  /*ad30*/  UIMAD UR7, UR7, UR8, URZ ;  /* 0x00000008070772a4 */ /* 0x000fe2000f8e023f */
[----:B------:R-:W-:Y:S01]  /*ad40*/  ULDC UR4, c[0x0][0x600] ;  /* 0x0001800000047ab9 */ /* 0x000fe20000000800 */
[----:B------:R-:W-:Y:S02]  /*ad50*/  ULOP3.LUT UR6, URZ, UR9, URZ, 0x33, !UPT ;  /* 0x000000093f067292 */ /* 0x000fe4000f8e333f */
[----:B------:R-:W-:Y:S01]  /*ad60*/  UIADD3 UR4, UR4, -0x1, URZ ;  /* 0xffffffff04047890 */ /* 0x000fe2000fffe03f */
[----:B0-----:R-:W-:Y:S01]  /*ad70*/  VIADD R0, R0, 0x7f ;  /* 0x0000007f00007836 */ /* 0x001fe20000000000 */
[----:B------:R-:W-:Y:S01]  /*ad80*/  UIADD3 UR7, UR31, UR7, URZ ;  /* 0x000000071f077290 */ /* 0x000fe2000fffe03f */
[----:B------:R-:W-:-:S03]  /*ad90*/  ULDC.64 UR38, c[0x0][0x198] ;  /* 0x0000660000267ab9 */ /* 0x000fc60000000a00 */
[----:B------:R-:W-:-:S04]  /*ada0*/  SHF.R.S32.HI R3, RZ, 0x1f, R0 ;  /* 0x0000001fff037819 */ /* 0x000fc80000011400 */
[----:B------:R-:W-:Y:S01]  /*adb0*/  LEA.HI R3, R3, R0, RZ, 0x7 ;  /* 0x0000000003037211 */ /* 0x000fe200078f38ff */
[----:B------:R-:W-:-:S03]  /*adc0*/  IMAD.MOV.U32 R0, RZ, RZ, RZ ;  /* 0x000000ffff007224 */ /* 0x000fc600078e00ff */
[----:B------:R-:W-:Y:S01]  /*add0*/  SHF.R.S32.HI R13, RZ, 0x7, R3 ;  /* 0x00000007ff0d7819 */ /* 0x000fe20000011403 */
[----:B------:R-:W-:-:S04]  /*ade0*/  IMAD.MOV.U32 R3, RZ, RZ, 0x1 ;  /* 0x00000001ff037424 */ /* 0x000fc800078e00ff */
[----:B------:R-:W-:-:S07]  /*adf0*/  VIADD R10, R13, 0x1 ;  /* 0x000000010d0a7836 */ /* 0x000fce0000000000 */
.L_x_184:
[----:B------:R-:W-:-:S03]  /*ae00*/  UMOV UR8, 0xffffffff ;  /* 0xffffffff00087882 */ /* 0x000fc60000000000 */
[----:B------:R-:W-:Y:S05]  /*ae10*/  BRA.DIV UR8, `(.L_x_173) ;  /* 0x0000000e08887947 */ /* 0x000fea000b800000 */
[----:B------:R-:W-:-:S13]  /*ae20*/  ELECT P6, URZ, PT ;  /* 0x00000000003f782f */ /* 0x000fda00038c0000 */
.L_x_193:
[----:B------:R-:W0:Y:S01]  /*ae30*/  LDC R4, c[0x0][0x28c] ;  /* 0x0000a300ff047b82 */ /* 0x000e220000000800 */
[----:B------:R-:W-:Y:S01]  /*ae40*/  BSSY B1, `(.L_x_174) ;  /* 0x0000043000017945 */ /* 0x000fe20003800000 */
[----:B0-----:R-:W-:-:S13]  /*ae50*/  ISETP.LT.OR P6, PT, R4, 0x1, !P6 ;  /* 0x000000010400780c */ /* 0x001fda00077c1670 */
[----:B------:R-:W-:Y:S05]  /*ae60*/  @P6 BRA `(.L_x_175) ;  /* 0x0000000400006947 */ /* 0x000fea0003800000 */
[----:B------:R-:W-:Y:S02]  /*ae70*/  IMAD R14, R7, 0x180, RZ ;  /* 0x00000180070e7824 */ /* 0x000fe400078e02ff */
[----:B------:R-:W-:Y:S02]  /*ae80*/  IMAD R15, R9, 0x30, RZ ;  /* 0x00000030090f7824 */ /* 0x000fe400078e02ff */
[----:B------:R-:W-:Y:S02]  /*ae90*/  IMAD.MOV.U32 R20, RZ, RZ, RZ ;  /* 0x000000ffff147224 */ /* 0x000fe400078e00ff */
[----:B------:R-:W-:Y:S02]  /*aea0*/  IMAD.MOV.U32 R4, RZ, RZ, R10 ;  /* 0x000000ffff047224 */ /* 0x000fe400078e000a */
[----:B------:R-:W-:Y:S02]  /*aeb0*/  IMAD.MOV.U32 R5, RZ, RZ, R3 ;  /* 0x000000ffff057224 */ /* 0x000fe400078e0003 */
[----:B------:R-:W-:-:S07]  /*aec0*/  IMAD.MOV.U32 R6, RZ, RZ, R0 ;  /* 0x000000ffff067224 */ /* 0x000fce00078e0000 */
.L_x_179:
[----:B------:R-:W0:Y:S01]  /*aed0*/  S2R R12, SR_CgaCtaId ;  /* 0x00000000000c7919 */ /* 0x000e220000008800 */
[----:B------:R-:W-:Y:S01]  /*aee0*/  MOV R7, 0x400 ;  /* 0x0000040000077802 */ /* 0x000fe20000000f00 */
[----:B------:R-:W1:Y:S03]  /*aef0*/  @!P2 LDC R9, c[0x0][0x500] ;  /* 0x00014000ff09ab82 */ /* 0x000e660000000800 */
[----:B0-----:R-:W-:Y:S02]  /*af00*/  LEA R21, R12, R7, 0x18 ;  /* 0x000000070c157211 */ /* 0x001fe400078ec0ff */
[----:B------:R-:W-:-:S03]  /*af10*/  SHF.L.U32 R7, R5, 0x1f, RZ ;  /* 0x0000001f05077819 */ /* 0x000fc600000006ff */
[----:B------:R-:W-:-:S04]  /*af20*/  IMAD R12, R6, 0x8, R21 ;  /* 0x00000008060c7824 */ /* 0x000fc800078e0215 */
[----:B------:R-:W0:Y:S02]  /*af30*/  SYNCS.PHASECHK.TRANS64.TRYWAIT P1, [R12+URZ+0x10], R7 ;  /* 0x000010070c0075a7 */ /* 0x000e24000802017f */
[----:B01----:R-:W-:Y:S05]  /*af40*/  @!P1 BRA `(.L_x_176) ;  /* 0x0000000c005c9947 */ /* 0x003fea0003800000 */
.L_x_194:
[----:B0-----:R-:W-:Y:S01]  /*af50*/  PRMT R7, R18, 0x9910, RZ ;  /* 0x0000991012077816 */ /* 0x001fe200000000ff */
[----:B------:R0:W-:Y:S03]  /*af60*/  @!P2 SYNCS.ARRIVE.TRANS64 RZ, [R12+URZ], R9 ;  /* 0x000000090cffa9a7 */ /* 0x0001e6000800003f */
[----:B------:R-:W-:-:S13]  /*af70*/  ISETP.NE.AND P1, PT, R7, 0x2, PT ;  /* 0x000000020700780c */ /* 0x000fda0003f25270 */
[----:B0-----:R-:W-:Y:S05]  /*af80*/  @P1 BRA `(.L_x_177) ;  /* 0x0000000000041947 */ /* 0x001fea0003800000 */
[----:B------:R-:W-:Y:S01]  /*af90*/  BPT.TRAP 0x1 ;  /* 0x000000040000795c */ /* 0x000fe20000300000 */
.L_x_177:
[----:B------:R-:W-:Y:S05]  /*afa0*/  @P0 BRA `(.L_x_178) ;  /* 0x0000000000040947 */ /* 0x000fea0003800000 */
[----:B------:R-:W-:Y:S01]  /*afb0*/  BPT.TRAP 0x1 ;  /* 0x000000040000795c */ /* 0x000fe20000300000 */
.L_x_178:
[--C-:B------:R-:W-:Y:S01]  /*afc0*/  IMAD R7, R6, 0x18000, R21.reuse ;  /* 0x0001800006077824 */ /* 0x100fe200078e0215 */
[----:B------:R-:W-:Y:S01]  /*afd0*/  R2UR UR34, R20 ;  /* 0x00000000142272ca */ /* 0x000fe200000e0000 */
[----:B------:R-:W-:Y:S01]  /*afe0*/  IMAD R21, R6, 0x3000, R21 ;  /* 0x0000300006157824 */ /* 0x000fe200078e0215 */
[----:B------:R-:W-:Y:S01]  /*aff0*/  R2UR UR33, R12 ;  /* 0x000000000c2172ca */ /* 0x000fe200000e0000 */
[----:B------:R-:W-:Y:S01]  /*b000*/  VIADD R4, R4, 0xffffffff ;  /* 0xffffffff04047836 */ /* 0x000fe20000000000 */
[----:B------:R-:W-:Y:S01]  /*b010*/  R2UR UR24, R7 ;  /* 0x00000000071872ca */ /* 0x000fe200000e0000 */
[----:B------:R-:W-:Y:S01]  /*b020*/  UIADD3 UR14, UP0, UR38, 0xf0, URZ ;  /* 0x000000f0260e7890 */ /* 0x000fe2000ff1e03f */
[----:B------:R-:W-:Y:S01]  /*b030*/  R2UR UR8, R21 ;  /* 0x00000000150872ca */ /* 0x000fe200000e0000 */
[----:B------:R-:W-:Y:S01]  /*b040*/  UIADD3 UR40, UP1, UR38, 0x1f0, URZ ;  /* 0x000001f026287890 */ /* 0x000fe2000ff3e03f */
[----:B------:R-:W-:Y:S01]  /*b050*/  R2UR UR36, R8 ;  /* 0x00000000082472ca */ /* 0x000fe200000e0000 */
[----:B------:R-:W-:Y:S01]  /*b060*/  UIADD3.X UR15, URZ, UR39, URZ, UP0, !UPT ;  /* 0x000000273f0f7290 */ /* 0x000fe200087fe43f */
[----:B------:R-:W-:Y:S01]  /*b070*/  R2UR UR35, R14 ;  /* 0x000000000e2372ca */ /* 0x000fe200000e0000 */
[----:B------:R-:W-:Y:S01]  /*b080*/  UIADD3.X UR41, URZ, UR39, URZ, UP1, !UPT ;  /* 0x000000273f297290 */ /* 0x000fe20008ffe43f */
[----:B------:R-:W-:Y:S01]  /*b090*/  R2UR UR19, R15 ;  /* 0x000000000f1372ca */ /* 0x000fe200000e0000 */
[----:B------:R-:W-:Y:S01]  /*b0a0*/  UIADD3 UR26, UR34, 0x40, URZ ;  /* 0x00000040221a7890 */ /* 0x000fe2000fffe03f */
[----:B------:R-:W-:Y:S01]  /*b0b0*/  ISETP.GT.AND P3, PT, R4, 0x1, PT ;  /* 0x000000010400780c */ /* 0x000fe20003f64270 */
[----:B------:R-:W-:Y:S01]  /*b0c0*/  VIADD R6, R6, 0x1 ;  /* 0x0000000106067836 */ /* 0x000fe20000000000 */
[----:B------:R-:W-:Y:S01]  /*b0d0*/  UMOV UR22, 0x0 ;  /* 0x0000000000167882 */ /* 0x000fe20000000000 */
[----:B------:R-:W-:Y:S01]  /*b0e0*/  UIADD3 UR32, UR24, 0x100, URZ ;  /* 0x0000010018207890 */ /* 0x000fe2000fffe03f */
[----:B------:R-:W-:Y:S01]  /*b0f0*/  VIADD R20, R20, 0x80 ;  /* 0x0000008014147836 */ /* 0x000fe20000000000 */
[----:B------:R-:W-:Y:S01]  /*b100*/  UIADD3 UR24, UR24, 0xc100, URZ ;  /* 0x0000c10018187890 */ /* 0x000fe2000fffe03f */
[----:B------:R-:W-:Y:S01]  /*b110*/  ISETP.NE.AND P1, PT, R6, 0x2, PT ;  /* 0x000000020600780c */ /* 0x000fe20003f25270 */
[----:B------:R-:W-:-:S02]  /*b120*/  UIADD3 UR16, UR8, 0x30100, URZ ;  /* 0x0003010008107890 */ /* 0x000fc4000fffe03f */
[----:B------:R-:W-:Y:S01]  /*b130*/  UIADD3 UR8, UR8, 0x31900, URZ ;  /* 0x0003190008087890 */ /* 0x000fe2000fffe03f */
[----:B------:R-:W-:Y:S01]  /*b140*/  SEL R12, RZ, 0x1, P1 ;  /* 0x00000001ff0c7807 */ /* 0x000fe20000800000 */
[----:B------:R-:W-:Y:S01]  /*b150*/  UMOV UR23, 0x10000000 ;  /* 0x1000000000177882 */ /* 0x000fe20000000000 */
[----:B------:R-:W-:Y:S01]  /*b160*/  UMOV UR25, UR33 ;  /* 0x0000002100197c82 */ /* 0x000fe20008000000 */
[----:B------:R-:W-:Y:S01]  /*b170*/  UMOV UR28, UR36 ;  /* 0x00000024001c7c82 */ /* 0x000fe20008000000 */
[----:B------:R-:W-:Y:S01]  /*b180*/  UMOV UR27, UR35 ;  /* 0x00000023001b7c82 */ /* 0x000fe20008000000 */
[----:B------:R-:W-:Y:S01]  /*b190*/  UMOV UR17, UR33 ;  /* 0x0000002100117c82 */ /* 0x000fe20008000000 */
[----:B------:R-:W-:Y:S01]  /*b1a0*/  UMOV UR18, UR34 ;  /* 0x0000002200127c82 */ /* 0x000fe20008000000 */
[----:B------:R-:W-:Y:S01]  /*b1b0*/  UMOV UR20, UR36 ;  /* 0x0000002400147c82 */ /* 0x000fe20008000000 */
[----:B------:R0:W-:Y:S01]  /*b1c0*/  UTMALDG.3D [UR32], [UR14], desc[UR22] ;  /* 0x000016200e0075b4 */ /* 0x0001e20008011000 */
[----:B------:R-:W-:Y:S01]  /*b1d0*/  UMOV UR9, UR33 ;  /* 0x0000002100097c82 */ /* 0x000fe20008000000 */
[----:B------:R-:W-:Y:S01]  /*b1e0*/  UMOV UR11, UR19 ;  /* 0x00000013000b7c82 */ /* 0x000fe20008000000 */
[----:B------:R-:W-:Y:S01]  /*b1f0*/  UMOV UR12, UR36 ;  /* 0x00000024000c7c82 */ /* 0x000fe20008000000 */
[----:B------:R-:W-:Y:S01]  /*b200*/  UMOV UR10, UR26 ;  /* 0x0000001a000a7c82 */ /* 0x000fe20008000000 */
[----:B------:R-:W-:-:S02]  /*b210*/  LOP3.LUT R5, R5, R12, RZ, 0x3c, !PT ;  /* 0x0000000c05057212 */ /* 0x000fc400078e3cff */
[----:B------:R-:W-:Y:S01]  /*b220*/  SEL R6, R6, RZ, P1 ;  /* 0x000000ff06067207 */ /* 0x000fe20000800000 */
[----:B------:R0:W-:Y:S01]  /*b230*/  UTMALDG.3D [UR24], [UR14], desc[UR22] ;  /* 0x000016180e0075b4 */ /* 0x0001e20008011000 */
[----:B------:R0:W-:Y:S01]  /*b240*/  UTMALDG.3D [UR16], [UR40], desc[UR22] ;  /* 0x00001610280075b4 */ /* 0x0001e20008011000 */
[----:B------:R0:W-:Y:S02]  /*b250*/  UTMALDG.3D [UR8], [UR40], desc[UR22] ;  /* 0x00001608280075b4 */ /* 0x0001e40008011000 */
[----:B0-----:R-:W-:Y:S05]  /*b260*/  @P3 BRA `(.L_x_179) ;  /* 0xfffffffc00183947 */ /* 0x001fea000383ffff */
.L_x_175:
[----:B------:R-:W-:Y:S05]  /*b270*/  BSYNC B1 ;  /* 0x0000000000017941 */ /* 0x000fea0003800000 */
.L_x_174:
[----:B------:R-:W-:Y:S01]  /*b280*/  LOP3.LUT P3, RZ, R11, 0xff, RZ, 0xc0, !PT ;  /* 0x000000ff0bff7812 */ /* 0x000fe2000786c0ff */
[----:B------:R-:W-:Y:S01]  /*b290*/  IMAD.IADD R0, R13, 0x1, R0 ;  /* 0x000000010d007824 */ /* 0x000fe200078e0200 */
[----:B------:R-:W-:Y:S01]  /*b2a0*/  IADD3 R16, P4, R16, UR30, RZ ;  /* 0x0000001e10107c10 */ /* 0x000fe2000ff9e0ff */
[----:B------:R-:W-:Y:S01]  /*b2b0*/  ULDC.64 UR8, c[0x0][0x650] ;  /* 0x0001940000087ab9 */ /* 0x000fe20000000a00 */
[----:B------:R-:W-:Y:S01]  /*b2c0*/  BSSY B1, `(.L_x_180) ;  /* 0x000006b000017945 */ /* 0x000fe20003800000 */
[----:B------:R-:W-:Y:S01]  /*b2d0*/  IMAD.MOV.U32 R7, RZ, RZ, -0x1 ;  /* 0xffffffffff077424 */ /* 0x000fe200078e00ff */
[----:B------:R-:W-:Y:S01]  /*b2e0*/  SHF.R.U32.HI R4, RZ, 0x1, R0 ;  /* 0x00000001ff047819 */ /* 0x000fe20000011600 */
[----:B------:R-:W-:Y:S01]  /*b2f0*/  IMAD.MOV.U32 R8, RZ, RZ, -0x1 ;  /* 0xffffffffff087424 */ /* 0x000fe200078e00ff */
[----:B------:R-:W-:Y:S02]  /*b300*/  ISETP.GT.U32.AND P1, PT, R0, 0x1, PT ;  /* 0x000000010000780c */ /* 0x000fe40003f24070 */
[----:B------:R-:W-:-:S02]  /*b310*/  LOP3.LUT R4, R4, 0x1, RZ, 0xc0, !PT ;  /* 0x0000000104047812 */ /* 0x000fc400078ec0ff */
[----:B------:R-:W-:Y:S01]  /*b320*/  ISETP.LT.U32.AND P1, PT, R13, 0x2, P1 ;  /* 0x000000020d00780c */ /* 0x000fe20000f21070 */
[----:B------:R-:W0:Y:S01]  /*b330*/  @P3 S2R R6, SR_CgaCtaId ;  /* 0x0000000000063919 */ /* 0x000e220000008800 */
[----:B------:R-:W-:Y:S02]  /*b340*/  @P3 MOV R5, 0x400 ;  /* 0x0000040000053802 */ /* 0x000fe40000000f00 */
[----:B------:R-:W-:Y:S02]  /*b350*/  IADD3.X R17, R17, UR7, RZ, P4, !PT ;  /* 0x0000000711117c10 */ /* 0x000fe4000a7fe4ff */
[----:B------:R-:W-:Y:S02]  /*b360*/  ISETP.GE.U32.AND P4, PT, R16, UR8, PT ;  /* 0x0000000810007c0c */ /* 0x000fe4000bf86070 */
[----:B------:R-:W-:Y:S02]  /*b370*/  MOV R9, 0xffffffff ;  /* 0xffffffff00097802 */ /* 0x000fe40000000f00 */
[----:B------:R-:W-:-:S02]  /*b380*/  LOP3.LUT R0, R0, 0x1, RZ, 0xc0, !PT ;  /* 0x0000000100007812 */ /* 0x000fc400078ec0ff */
[----:B------:R-:W-:Y:S02]  /*b390*/  PRMT R11, RZ, 0x7610, R11 ;  /* 0x00007610ff0b7816 */ /* 0x000fe4000000000b */
[----:B0-----:R-:W-:-:S04]  /*b3a0*/  @P3 LEA R5, R6, R5, 0x18 ;  /* 0x0000000506053211 */ /* 0x001fc800078ec0ff */
[----:B------:R0:W-:Y:S01]  /*b3b0*/  @P3 SYNCS.ARRIVE.TRANS64.A1T0 RZ, [R5+URZ+0x38], RZ ;  /* 0x000038ff05ff39a7 */ /* 0x0001e2000810003f */
[----:B------:R-:W-:Y:S02]  /*b3c0*/  ISETP.NE.U32.AND P3, PT, R4, 0x1, PT ;  /* 0x000000010400780c */ /* 0x000fe40003f65070 */
[----:B------:R-:W-:Y:S02]  /*b3d0*/  SEL R4, RZ, 0x1, !P1 ;  /* 0x00000001ff047807 */ /* 0x000fe40004800000 */
[----:B------:R-:W-:Y:S02]  /*b3e0*/  ISETP.GE.U32.AND.EX P1, PT, R17, UR9, PT, P4 ;  /* 0x0000000911007c0c */ /* 0x000fe4000bf26140 */
[----:B------:R-:W-:-:S04]  /*b3f0*/  ISETP.GT.U32.AND P3, PT, R13, 0x1, !P3 ;  /* 0x000000010d00780c */ /* 0x000fc80005f64070 */
[----:B0-----:R-:W-:-:S04]  /*b400*/  SEL R5, RZ, 0x1, !P3 ;  /* 0x00000001ff057807 */ /* 0x001fc80005800000 */
[--C-:B------:R-:W-:Y:S02]  /*b410*/  LOP3.LUT R3, R5, R3, R4.reuse, 0x96, !PT ;  /* 0x0000000305037212 */ /* 0x100fe400078e9604 */
[----:B------:R-:W-:Y:S01]  /*b420*/  PRMT R4, RZ, 0x7610, R4 ;  /* 0x00007610ff047816 */ /* 0x000fe20000000004 */
[----:B------:R-:W-:Y:S06]  /*b430*/  @P1 BRA `(.L_x_181) ;  /* 0x00000004004c1947 */ /* 0x000fec0003800000 */
[----:B------:R-:W-:Y:S01]  /*b440*/  ULDC.64 UR8, c[0x0][0x628] ;  /* 0x00018a0000087ab9 */ /* 0x000fe20000000a00 */
[----:B------:R-:W0:Y:S01]  /*b450*/  S2R R14, SR_CTAID.X ;  /* 0x00000000000e7919 */ /* 0x000e220000002500 */
[----:B------:R-:W-:Y:S01]  /*b460*/  ISETP.NE.U32.AND P1, PT, RZ, UR8, PT ;  /* 0x00000008ff007c0c */ /* 0x000fe2000bf25070 */
[----:B------:R-:W-:Y:S01]  /*b470*/  ULDC UR11, c[0x0][0x630] ;  /* 0x00018c00000b7ab9 */ /* 0x000fe20000000800 */
[----:B------:R-:W-:Y:S01]  /*b480*/  IMAD.MOV.U32 R4, RZ, RZ, R16 ;  /* 0x000000ffff047224 */ /* 0x000fe200078e0010 */
[----:B------:R-:W1:Y:S01]  /*b490*/  S2R R12, SR_CTAID.Y ;  /* 0x00000000000c7919 */ /* 0x000e620000002600 */
[----:B------:R-:W-:Y:S01]  /*b4a0*/  ISETP.NE.AND.EX P1, PT, RZ, UR9, PT, P1 ;  /* 0x00000009ff007c0c */ /* 0x000fe2000bf25310 */
[----:B------:R-:W-:-:S12]  /*b4b0*/  IMAD.MOV.U32 R5, RZ, RZ, R17 ;  /* 0x000000ffff057224 */ /* 0x000fd800078e0011 */
[----:B------:R-:W-:Y:S05]  /*b4c0*/  @!P1 BRA `(.L_x_182) ;  /* 0x0000000000289947 */ /* 0x000fea0003800000 */
[----:B------:R-:W-:Y:S02]  /*b4d0*/  ULDC UR10, c[0x0][0x634] ;  /* 0x00018d00000a7ab9 */ /* 0x000fe40000000800 */
[----:B------:R-:W-:-:S05]  /*b4e0*/  IADD3 R9, P1, R16, UR10, RZ ;  /* 0x0000000a10097c10 */ /* 0x000fca000ff3e0ff */
[----:B------:R-:W-:-:S04]  /*b4f0*/  IMAD.X R15, RZ, RZ, R17, P1 ;  /* 0x000000ffff0f7224 */ /* 0x000fc800008e0611 */
[----:B------:R-:W-:-:S04]  /*b500*/  IMAD.WIDE.U32 R6, R15, UR8, RZ ;  /* 0x000000080f067c25 */ /* 0x000fc8000f8e00ff */
[----:B------:R-:W-:-:S04]  /*b510*/  IMAD.WIDE.U32 R6, P1, R9, UR9, R6 ;  /* 0x0000000909067c25 */ /* 0x000fc8000f820006 */
[----:B------:R-:W-:-:S04]  /*b520*/  IMAD.WIDE.U32 R8, R9, UR8, RZ ;  /* 0x0000000809087c25 */ /* 0x000fc8000f8e00ff */
[----:B------:R-:W-:Y:S01]  /*b530*/  IMAD.X R5, RZ, RZ, RZ, P1 ;  /* 0x000000ffff057224 */ /* 0x000fe200008e06ff */
[----:B------:R-:W-:Y:S01]  /*b540*/  IADD3 RZ, P1, R9, R6, RZ ;  /* 0x0000000609ff7210 */ /* 0x000fe20007f3e0ff */
[----:B------:R-:W-:-:S04]  /*b550*/  IMAD.MOV.U32 R4, RZ, RZ, R7 ;  /* 0x000000ffff047224 */ /* 0x000fc800078e0007 */
[----:B------:R-:W-:-:S08]  /*b560*/  IMAD.WIDE.U32.X R4, R15, UR9, R4, P1 ;  /* 0x000000090f047c25 */ /* 0x000fd000088e0404 */
.L_x_182:
[--C-:B------:R-:W-:Y:S01]  /*b570*/  SHF.R.U64 R8, R4, UR11, R5.reuse ;  /* 0x0000000b04087c19 */ /* 0x100fe20008001205 */
[----:B------:R-:W-:Y:S01]  /*b580*/  ULDC.64 UR8, c[0x0][0x620] ;  /* 0x0001880000087ab9 */ /* 0x000fe20000000a00 */
[----:B------:R-:W-:Y:S01]  /*b590*/  SHF.R.U32.HI R4, RZ, UR11, R5 ;  /* 0x0000000bff047c19 */ /* 0x000fe20008011605 */
[----:B------:R-:W2:Y:S01]  /*b5a0*/  LDC R25, c[0x0][0x144] ;  /* 0x00005100ff197b82 */ /* 0x000ea20000000800 */
[----:B------:R-:W-:Y:S01]  /*b5b0*/  IADD3 R7, P1, RZ, -R8, RZ ;  /* 0x80000008ff077210 */ /* 0x000fe20007f3e0ff */
[----:B------:R-:W-:Y:S01]  /*b5c0*/  ULDC.64 UR12, c[0x0][0x640] ;  /* 0x00019000000c7ab9 */ /* 0x000fe20000000a00 */
[----:B0-----:R-:W-:Y:S01]  /*b5d0*/  I2FP.F32.U32 R9, R14 ;  /* 0x0000000e00097245 */ /* 0x001fe20000201000 */
[----:B------:R-:W-:Y:S02]  /*b5e0*/  ULDC UR10, c[0x0][0x608] ;  /* 0x00018200000a7ab9 */ /* 0x000fe40000000800 */
[----:B------:R-:W-:Y:S01]  /*b5f0*/  IMAD.X R4, RZ, RZ, ~R4, P1 ;  /* 0x000000ffff047224 */ /* 0x000fe200008e0e04 */
[----:B------:R-:W-:Y:S01]  /*b600*/  ISETP.NE.U32.AND P1, PT, RZ, UR12, PT ;  /* 0x0000000cff007c0c */ /* 0x000fe2000bf25070 */
[----:B------:R-:W0:Y:S02]  /*b610*/  LDC R21, c[0x0][0x148] ;  /* 0x00005200ff157b82 */ /* 0x000e240000000800 */
[----:B------:R-:W-:Y:S01]  /*b620*/  IMAD R6, R4, UR8, RZ ;  /* 0x0000000804067c24 */ /* 0x000fe2000f8e02ff */
[----:B------:R-:W-:Y:S01]  /*b630*/  ISETP.NE.AND.EX P1, PT, RZ, UR13, PT, P1 ;  /* 0x0000000dff007c0c */ /* 0x000fe2000bf25310 */
[----:B------:R-:W-:Y:S01]  /*b640*/  IMAD.WIDE.U32 R4, R7, UR8, R16 ;  /* 0x0000000807047c25 */ /* 0x000fe2000f8e0010 */
[----:B------:R-:W-:-:S03]  /*b650*/  ULDC UR8, c[0x0][0x150] ;  /* 0x0000540000087ab9 */ /* 0x000fc60000000800 */
[----:B------:R-:W-:Y:S02]  /*b660*/  IMAD R7, R7, UR9, R6 ;  /* 0x0000000907077c24 */ /* 0x000fe4000f8e0206 */
[----:B------:R-:W-:Y:S01]  /*b670*/  FMUL R6, R9, UR8 ;  /* 0x0000000809067c20 */ /* 0x000fe20008400000 */
[----:B------:R-:W-:Y:S01]  /*b680*/  ULDC UR8, c[0x0][0x618] ;  /* 0x0001860000087ab9 */ /* 0x000fe20000000800 */
[----:B------:R-:W-:Y:S01]  /*b690*/  ULDC UR9, c[0x0][0x154] ;  /* 0x0000550000097ab9 */ /* 0x000fe20000000800 */
[----:B------:R-:W-:-:S03]  /*b6a0*/  IMAD.IADD R5, R5, 0x1, R7 ;  /* 0x0000000105057824 */ /* 0x000fc600078e0207 */
[----:B------:R-:W3:Y:S02]  /*b6b0*/  F2I.U32.TRUNC.NTZ R6, R6 ;  /* 0x0000000600067305 */ /* 0x000ee4000020f000 */
[----:B------:R-:W-:Y:S02]  /*b6c0*/  SHF.R.U64 R9, R4, UR8, R5 ;  /* 0x0000000804097c19 */ /* 0x000fe40008001205 */
[----:B-1----:R-:W-:-:S05]  /*b6d0*/  I2FP.F32.U32 R4, R12 ;  /* 0x0000000c00047245 */ /* 0x002fca0000201000 */
[----:B------:R-:W-:Y:S01]  /*b6e0*/  FMUL R22, R4, UR9 ;  /* 0x0000000904167c20 */ /* 0x000fe20008400000 */
[----:B------:R-:W-:Y:S01]  /*b6f0*/  SHF.R.U32.HI R4, RZ, UR8, R5 ;  /* 0x00000008ff047c19 */ /* 0x000fe20008011605 */
[----:B------:R-:W-:-:S03]  /*b700*/  ULDC UR8, c[0x0][0x658] ;  /* 0x0001960000087ab9 */ /* 0x000fc60000000800 */
[--C-:B------:R-:W-:Y:S01]  /*b710*/  SHF.R.U64 R20, R9, UR10, R4.reuse ;  /* 0x0000000a09147c19 */ /* 0x100fe20008001204 */
[----:B------:R-:W1:Y:S01]  /*b720*/  F2I.U32.TRUNC.NTZ R22, R22 ;  /* 0x0000001600167305 */ /* 0x000e62000020f000 */
[----:B------:R-:W-:Y:S01]  /*b730*/  SHF.R.U32.HI R5, RZ, UR10, R4 ;  /* 0x0000000aff057c19 */ /* 0x000fe20008011604 */
[----:B---3--:R-:W-:-:S03]  /*b740*/  IMAD.MOV R6, RZ, RZ, -R6 ;  /* 0x000000ffff067224 */ /* 0x008fc600078e0a06 */
[--C-:B------:R-:W-:Y:S01]  /*b750*/  SHF.R.U64 R15, R20, UR8, R5.reuse ;  /* 0x00000008140f7c19 */ /* 0x100fe20008001205 */
[----:B--2---:R-:W-:Y:S01]  /*b760*/  IMAD R14, R25, R6, R14 ;  /* 0x00000006190e7224 */ /* 0x004fe200078e020e */
[----:B------:R-:W-:-:S03]  /*b770*/  SHF.R.U32.HI R23, RZ, UR8, R5 ;  /* 0x00000008ff177c19 */ /* 0x000fc60008011605 */
[----:B------:R-:W-:Y:S02]  /*b780*/  IMAD.MOV.U32 R4, RZ, RZ, R15 ;  /* 0x000000ffff047224 */ /* 0x000fe400078e000f */
[----:B------:R-:W-:Y:S01]  /*b790*/  IMAD.MOV.U32 R5, RZ, RZ, R23 ;  /* 0x000000ffff057224 */ /* 0x000fe200078e0017 */
[----:B-1----:R-:W-:Y:S06]  /*b7a0*/  @!P1 BRA `(.L_x_183) ;  /* 0x0000000000289947 */ /* 0x002fec0003800000 */
[----:B------:R-:W-:Y:S02]  /*b7b0*/  ULDC UR8, c[0x0][0x64c] ;  /* 0x0001930000087ab9 */ /* 0x000fe40000000800 */
[----:B------:R-:W-:-:S05]  /*b7c0*/  IADD3 R5, P1, R15, UR8, RZ ;  /* 0x000000080f057c10 */ /* 0x000fca000ff3e0ff */
[----:B------:R-:W-:-:S04]  /*b7d0*/  IMAD.X R23, RZ, RZ, R23, P1 ;  /* 0x000000ffff177224 */ /* 0x000fc800008e0617 */
[----:B------:R-:W-:-:S04]  /*b7e0*/  IMAD.WIDE.U32 R6, R23, UR12, RZ ;  /* 0x0000000c17067c25 */ /* 0x000fc8000f8e00ff */
[----:B------:R-:W-:-:S04]  /*b7f0*/  IMAD.WIDE.U32 R6, P1, R5, UR13, R6 ;  /* 0x0000000d05067c25 */ /* 0x000fc8000f820006 */
[----:B------:R-:W-:-:S04]  /*b800*/  IMAD.WIDE.U32 R4, R5, UR12, RZ ;  /* 0x0000000c05047c25 */ /* 0x000fc8000f8e00ff */
[----:B------:R-:W-:Y:S01]  /*b810*/  IMAD.MOV.U32 R4, RZ, RZ, R7 ;  /* 0x000000ffff047224 */ /* 0x000fe200078e0007 */
[----:B------:R-:W-:Y:S01]  /*b820*/  IADD3 RZ, P3, R5, R6, RZ ;  /* 0x0000000605ff7210 */ /* 0x000fe20007f7e0ff */
[----:B------:R-:W-:-:S04]  /*b830*/  IMAD.X R5, RZ, RZ, RZ, P1 ;  /* 0x000000ffff057224 */ /* 0x000fc800008e06ff */
[----:B------:R-:W-:-:S08]  /*b840*/  IMAD.WIDE.U32.X R4, R23, UR13, R4, P3 ;  /* 0x0000000d17047c25 */ /* 0x000fd000098e0404 */
.L_x_183:
[----:B------:R-:W-:Y:S01]  /*b850*/  ISETP.NE.AND P1, PT, R2, 0x1, PT ;  /* 0x000000010200780c */ /* 0x000fe20003f25270 */
[----:B------:R-:W-:Y:S01]  /*b860*/  ULDC UR8, c[0x0][0x648] ;  /* 0x0001920000087ab9 */ /* 0x000fe20000000800 */
[----:B------:R-:W-:Y:S01]  /*b870*/  LOP3.LUT R20, R20, UR6, RZ, 0xc0, !PT ;  /* 0x0000000614147c12 */ /* 0x000fe2000f8ec0ff */
[----:B------:R-:W-:Y:S01]  /*b880*/  IMAD.MOV R22, RZ, RZ, -R22 ;  /* 0x000000ffff167224 */ /* 0x000fe200078e0a16 */
[----:B------:R-:W-:Y:S01]  /*b890*/  SHF.R.U64 R5, R4, UR8, R5 ;  /* 0x0000000804057c19 */ /* 0x000fe20008001205 */
[----:B------:R-:W-:Y:S01]  /*b8a0*/  ULDC UR8, c[0x0][0x638] ;  /* 0x00018e0000087ab9 */ /* 0x000fe20000000800 */
[----:B------:R-:W-:Y:S01]  /*b8b0*/  LOP3.LUT R6, R9, UR4, RZ, 0xc0, !PT ;  /* 0x0000000409067c12 */ /* 0x000fe2000f8ec0ff */
[----:B------:R-:W-:Y:S02]  /*b8c0*/  ULDC UR9, c[0x0][0x610] ;  /* 0x0001840000097ab9 */ /* 0x000fe40000000800 */
[----:B------:R-:W-:Y:S02]  /*b8d0*/  IMAD.MOV R4, RZ, RZ, -R5 ;  /* 0x000000ffff047224 */ /* 0x000fe400078e0a05 */
[----:B------:R-:W-:-:S02]  /*b8e0*/  IMAD R5, R5, UR5, R20 ;  /* 0x0000000505057c24 */ /* 0x000fc4000f8e0214 */
[----:B0-----:R-:W-:Y:S02]  /*b8f0*/  @P1 IMAD R14, R21, R22, R12 ;  /* 0x00000016150e1224 */ /* 0x001fe400078e020c */
[----:B------:R-:W-:Y:S01]  /*b900*/  IMAD R15, R4, UR8, R15 ;  /* 0x00000008040f7c24 */ /* 0x000fe2000f8e020f */
[----:B------:R-:W-:Y:S01]  /*b910*/  ULDC UR8, c[0x0][0x600] ;  /* 0x0001800000087ab9 */ /* 0x000fe20000000800 */
[----:B------:R-:W-:Y:S02]  /*b920*/  IMAD R14, R5, UR9, R14 ;  /* 0x00000009050e7c24 */ /* 0x000fe4000f8e020e */
[----:B------:R-:W-:Y:S02]  /*b930*/  IMAD R15, R15, UR8, R6 ;  /* 0x000000080f0f7c24 */ /* 0x000fe4000f8e0206 */
[----:B------:R-:W-:-:S03]  /*b940*/  IMAD.MOV.U32 R4, RZ, RZ, 0x1 ;  /* 0x00000001ff047424 */ /* 0x000fc600078e00ff */
[----:B------:R-:W-:Y:S02]  /*b950*/  SEL R9, R15, R14, !P1 ;  /* 0x0000000e0f097207 */ /* 0x000fe40004800000 */
[----:B------:R-:W-:-:S07]  /*b960*/  SEL R7, R14, R15, !P1 ;  /* 0x0000000f0e077207 */ /* 0x000fce0004800000 */
.L_x_181:
[----:B------:R-:W-:Y:S05]  /*b970*/  BSYNC B1 ;  /* 0x0000000000017941 */ /* 0x000fea0003800000 */
.L_x_180:
[----:B------:R-:W-:-:S13]  /*b980*/  LOP3.LUT P1, RZ, R4, 0xff, RZ, 0xc0, !PT ;  /* 0x000000ff04ff7812 */ /* 0x000fda000782c0ff */
[----:B------:R-:W-:Y:S05]  /*b990*/  @P1 BRA `(.L_x_184) ;  /* 0xfffffff400181947 */ /* 0x000fea000383ffff */
[----:B------:R-:W-:Y:S05]  /*b9a0*/  BSYNC B0 ;  /* 0x0000000000007941 */ /* 0x000fea0003800000 */
.L_x_172:
[----:B------:R-:W-:-:S03]  /*b9b0*/  UMOV UR8, 0xffffffff ;  /* 0xffffffff00087882 */ /* 0x000fc60000000000 */
[----:B------:R-:W-:Y:S05]  /*b9c0*/  BRA.DIV UR8, `(.L_x_185) ;  /* 0x0000000208d07947 */ /* 0x000fea000b800000 */
[----:B------:R-:W-:-:S13]  /*b9d0*/  ELECT P6, URZ, PT ;  /* 0x00000000003f782f */ /* 0x000fda00038c0000 */
.L_x_197:
[----:B------:R-:W-:Y:S04]  /*b9e0*/  BSSY B0, `(.L_x_186) ;  /* 0x0000019000007945 */ /* 0x000fe80003800000 */
[----:B------:R-:W-:Y:S05]  /*b9f0*/  @!P6 BRA `(.L_x_187) ;  /* 0x00000000005ce947 */ /* 0x000fea0003800000 */
[----:B------:R-:W-:-:S04]  /*ba00*/  LOP3.LUT R19, R19, 0x2, RZ, 0xfc, !PT ;  /* 0x0000000213137812 */ /* 0x000fc800078efcff */
[----:B------:R-:W-:-:S13]  /*ba10*/  ISETP.NE.AND P0, PT, R19, 0x3, PT ;  /* 0x000000031300780c */ /* 0x000fda0003f05270 */
[----:B------:R-:W-:Y:S05]  /*ba20*/  @!P0 BRA `(.L_x_188) ;  /* 0x0000000000048947 */ /* 0x000fea0003800000 */
[----:B------:R-:W-:Y:S01]  /*ba30*/  BPT.TRAP 0x1 ;  /* 0x000000040000795c */ /* 0x000fe20000300000 */
.L_x_188:
[----:B------:R-:W0:Y:S01]  /*ba40*/  S2R R5, SR_CgaCtaId ;  /* 0x0000000000057919 */ /* 0x000e220000008800 */
[----:B------:R-:W-:Y:S02]  /*ba50*/  MOV R2, 0x400 ;  /* 0x0000040000027802 */ /* 0x000fe40000000f00 */
[----:B------:R-:W-:Y:S02]  /*ba60*/  SHF.L.U32 R4, R3, 0x1f, RZ ;  /* 0x0000001f03047819 */ /* 0x000fe400000006ff */
[----:B0-----:R-:W-:-:S05]  /*ba70*/  LEA R5, R5, R2, 0x18 ;  /* 0x0000000205057211 */ /* 0x001fca00078ec0ff */
[----:B------:R-:W-:-:S04]  /*ba80*/  VIADD R5, R5, 0x10 ;  /* 0x0000001005057836 */ /* 0x000fc80000000000 */
[C---:B------:R-:W-:Y:S02]  /*ba90*/  IMAD R7, R0.reuse, 0x8, R5 ;  /* 0x0000000800077824 */ /* 0x040fe400078e0205 */
[----:B------:R-:W-:Y:S02]  /*baa0*/  VIADD R0, R0, 0x1 ;  /* 0x0000000100007836 */ /* 0x000fe40000000000 */
[----:B------:R-:W0:Y:S03]  /*bab0*/  SYNCS.PHASECHK.TRANS64.TRYWAIT P0, [R7+URZ], R4 ;  /* 0x00000004070075a7 */ /* 0x000e26000800017f */
[----:B------:R-:W-:-:S04]  /*bac0*/  ISETP.NE.AND P1, PT, R0, 0x2, PT ;  /* 0x000000020000780c */ /* 0x000fc80003f25270 */
[----:B------:R-:W-:Y:S02]  /*bad0*/  SEL R2, RZ, 0x1, P1 ;  /* 0x00000001ff027807 */ /* 0x000fe40000800000 */
[----:B------:R-:W-:Y:S02]  /*bae0*/  SEL R0, R0, RZ, P1 ;  /* 0x000000ff00007207 */ /* 0x000fe40000800000 */
[----:B------:R-:W-:Y:S01]  /*baf0*/  LOP3.LUT R2, R3, R2, RZ, 0x3c, !PT ;  /* 0x0000000203027212 */ /* 0x000fe200078e3cff */
[----:B0-----:R-:W-:Y:S06]  /*bb00*/  @!P0 BRA `(.L_x_189) ;  /* 0x0000000000a08947 */ /* 0x001fec0003800000 */
.L_x_198:
[----:B------:R-:W-:Y:S01]  /*bb10*/  IMAD R5, R0, 0x8, R5 ;  /* 0x0000000800057824 */ /* 0x000fe200078e0205 */
[----:B------:R-:W-:-:S07]  /*bb20*/  SHF.L.U32 R0, R2, 0x1f, RZ ;  /* 0x0000001f02007819 */ /* 0x000fce00000006ff */
.L_x_190:
[----:B-1----:R1:W2:Y:S02]  /*bb30*/  SYNCS.PHASECHK.TRANS64.TRYWAIT P0, [R5+URZ], R0 ;  /* 0x00000000050075a7 */ /* 0x0022a4000800017f */
[----:B--2---:R-:W-:Y:S05]  /*bb40*/  @!P0 NANOSLEEP.SYNCS 0x989680 ;  /* 0x009896800000895d */ /* 0x004fea0003900000 */
[----:B------:R-:W2:Y:S02]  /*bb50*/  @!P0 SYNCS.PHASECHK.TRANS64 P0, [R5+URZ], R0 ;  /* 0x00000000050085a7 */ /* 0x000ea4000800007f */
[----:B--2---:R-:W-:Y:S05]  /*bb60*/  @!P0 BRA `(.L_x_190) ;  /* 0xfffffffc00f08947 */ /* 0x004fea000383ffff */
.L_x_187:
[----:B------:R-:W-:Y:S05]  /*bb70*/  BSYNC B0 ;  /* 0x0000000000007941 */ /* 0x000fea0003800000 */
.L_x_186:
[----:B------:R-:W-:Y:S05]  /*bb80*/  EXIT ;  /* 0x000000000000794d */ /* 0x000fea0003800000 */
.L_x_17:
[----:B---3--:R3:W4:Y:S02]  /*bb90*/  SYNCS.PHASECHK.TRANS64.TRYWAIT P1, [R3+URZ], R0 ;  /* 0x00000000030075a7 */ /* 0x008724000802017f */
[----:B----4-:R-:W-:Y:S05]  /*bba0*/  @!P1 NANOSLEEP.SYNCS 0x989680 ;  /* 0x009896800000995d */ /* 0x010fea0003900000 */
[----:B------:R-:W4:Y:S02]  /*bbb0*/  @!P1 SYNCS.PHASECHK.TRANS64 P1, [R3+URZ], R0 ;  /* 0x00000000030095a7 */ /* 0x000f24000802007f */
[----:B----4-:R-:W-:Y:S05]  /*bbc0*/  @!P1 BRA `(.L_x_17) ;  /* 0xfffffffc00f09947 */ /* 0x010fea000383ffff */
[----:B------:R-:W-:Y:S05]  /*bbd0*/  BRA `(.L_x_16) ;  /* 0xffffff54007c7947 */ /* 0x000fea000383ffff */
.L_x_22:
[----:B-1----:R-:W-:-:S04]  /*bbe0*/  IMAD.U32 R4, RZ, RZ, UR9 ;  /* 0x00000009ff047e24 */ /* 0x002fc8000f8e00ff */
[----:B------:R1:W2:Y:S03]  /*bbf0*/  SYNCS.PHASECHK.TRANS64.TRYWAIT P1, [R4+URZ], R3 ;  /* 0x00000003040075a7 */ /* 0x0002a6000802017f */
[----:B--2---:R-:W-:Y:S05]  /*bc00*/  @!P1 NANOSLEEP.SYNCS 0x989680 ;  /* 0x009896800000995d */ /* 0x004fea0003900000 */
[----:B------:R-:W2:Y:S02]  /*bc10*/  @!P1 SYNCS.PHASECHK.TRANS64 P1, [R4+URZ], R3 ;  /* 0x00000003040095a7 */ /* 0x000ea4000802007f */
[----:B--2---:R-:W-:Y:S05]  /*bc20*/  @!P1 BRA `(.L_x_22) ;  /* 0xfffffffc00ec9947 */ /* 0x004fea000383ffff */
[----:B------:R-:W-:Y:S05]  /*bc30*/  BRA `(.L_x_21) ;  /* 0xffffff7000987947 */ /* 0x000fea000383ffff */
.L_x_173:
[----:B------:R-:W-:Y:S01]  /*bc40*/  BSSY B1, `(.L_x_191) ;  /* 0x0000006000017945 */ /* 0x000fe20003800000 */
[----:B------:R-:W-:-:S07]  /*bc50*/  IMAD.MOV.U32 R15, RZ, RZ, -0x1 ;  /* 0xffffffffff0f7424 */ /* 0x000fce00078e00ff */
[----:B------:R-:W-:Y:S05]  /*bc60*/  WARPSYNC.COLLECTIVE R15, `(.L_x_192) ;  /* 0x000000000f0c7348 */ /* 0x000fea0003c00000 */
[----:B------:R-:W-:Y:S02]  /*bc70*/  ELECT P6, UR62, PT ;  /* 0x00000000003e782f */ /* 0x000fe400038c0000 */
[----:B------:R-:W-:Y:S01]  /*bc80*/  MOV R14, UR62 ;  /* 0x0000003e000e7c02 */ /* 0x000fe20008000f00 */
[----:B------:R-:W-:Y:S10]  /*bc90*/  ENDCOLLECTIVE ;  /* 0x000000000000791b */ /* 0x000ff40003800000 */
.L_x_192:
[----:B------:R-:W-:Y:S05]  /*bca0*/  BSYNC B1 ;  /* 0x0000000000017941 */ /* 0x000fea0003800000 */
.L_x_191:
[----:B------:R-:W-:Y:S05]  /*bcb0*/  BRA `(.L_x_193) ;  /* 0xfffffff0005c7947 */ /* 0x000fea000383ffff */
.L_x_176:
[----:B0-----:R0:W1:Y:S02]  /*bcc0*/  SYNCS.PHASECHK.TRANS64.TRYWAIT P1, [R12+URZ+0x10], R7 ;  /* 0x000010070c0075a7 */ /* 0x001064000802017f */
[----:B-1----:R-:W-:Y:S05]  /*bcd0*/  @!P1 NANOSLEEP.SYNCS 0x989680 ;  /* 0x009896800000995d */ /* 0x002fea0003900000 */
[----:B------:R-:W1:Y:S02]  /*bce0*/  @!P1 SYNCS.PHASECHK.TRANS64 P1, [R12+URZ+0x10], R7 ;  /* 0x000010070c0095a7 */ /* 0x000e64000802007f */
[----:B-1----:R-:W-:Y:S05]  /*bcf0*/  @!P1 BRA `(.L_x_176) ;  /* 0xfffffffc00f09947 */ /* 0x002fea000383ffff */
[----:B------:R-:W-:Y:S05]  /*bd00*/  BRA `(.L_x_194) ;  /* 0xfffffff000907947 */ /* 0x000fea000383ffff */
.L_x_185:
[----:B------:R-:W-:Y:S01]  /*bd10*/  BSSY B0, `(.L_x_195) ;  /* 0x0000006000007945 */ /* 0x000fe20003800000 */
[----:B------:R-:W-:-:S07]  /*bd20*/  IMAD.MOV.U32 R15, RZ, RZ, -0x1 ;  /* 0xffffffffff0f7424 */ /* 0x000fce00078e00ff */
[----:B------:R-:W-:Y:S05]  /*bd30*/  WARPSYNC.COLLECTIVE R15, `(.L_x_196) ;  /* 0x000000000f0c7348 */ /* 0x000fea0003c00000 */
[----:B------:R-:W-:Y:S02]  /*bd40*/  ELECT P6, UR62, PT ;  /* 0x00000000003e782f */ /* 0x000fe400038c0000 */
[----:B------:R-:W-:Y:S01]  /*bd50*/  MOV R14, UR62 ;  /* 0x0000003e000e7c02 */ /* 0x000fe20008000f00 */
[----:B------:R-:W-:Y:S10]  /*bd60*/  ENDCOLLECTIVE ;  /* 0x000000000000791b */ /* 0x000ff40003800000 */
.L_x_196:
[----:B------:R-:W-:Y:S05]  /*bd70*/  BSYNC B0 ;  /* 0x0000000000007941 */ /* 0x000fea0003800000 */
.L_x_195:
[----:B------:R-:W-:Y:S05]  /*bd80*/  BRA `(.L_x_197) ;  /* 0xfffffffc00147947 */ /* 0x000fea000383ffff */
.L_x_189:
[----:B0-----:R0:W1:Y:S02]  /*bd90*/  SYNCS.PHASECHK.TRANS64.TRYWAIT P0, [R7+URZ], R4 ;  /* 0x00000004070075a7 */ /* 0x001064000800017f */
[----:B-1----:R-:W-:Y:S05]  /*bda0*/  @!P0 NANOSLEEP.SYNCS 0x989680 ;  /* 0x009896800000895d */ /* 0x002fea0003900000 */
[----:B------:R-:W1:Y:S02]  /*bdb0*/  @!P0 SYNCS.PHASECHK.TRANS64 P0, [R7+URZ], R4 ;  /* 0x00000004070085a7 */ /* 0x000e64000800007f */
[----:B-1----:R-:W-:Y:S05]  /*bdc0*/  @!P0 BRA `(.L_x_189) ;  /* 0xfffffffc00f08947 */ /* 0x002fea000383ffff */
[----:B------:R-:W-:Y:S05]  /*bdd0*/  BRA `(.L_x_198) ;  /* 0xfffffffc004c7947 */ /* 0x000fea000383ffff */
.L_x_199:
[----:B------:R-:W-:-:S00]  /*bde0*/  BRA `(.L_x_199) ;  /* 0xfffffffc00fc7947 */ /* 0x000fc0000383ffff */
[----:B------:R-:W-:-:S00]  /*bdf0*/  NOP ;  /* 0x0000000000007918 */ /* 0x000fc00000000000 */
        /* <DEDUP_REMOVED lines=8> */
.L_x_200:


//--------------------- .nv.global.init           --------------------------
	.section	.nv.global.init,"aw",@progbits
.nv.global.init:
	.type		$str$22,@object
	.size		$str$22,($str$23 - $str$22)
$str$22:
        /*0000*/ 	.byte	0x6b, 0x5f, 0x74, 0x69, 0x6c, 0x65, 0x5f, 0x63, 0x6f, 0x75, 0x6e, 0x74, 0x20, 0x3e, 0x3d, 0x20
        /*0010*/ 	.byte	0x31, 0x00
	.type		$str$23,@object
	.size		$str$23,(__unnamed_1 - $str$23)
$str$23:
        /*0012*/ 	.byte	0x2f, 0x74, 0x6d, 0x70, 0x2f, 0x63, 0x75, 0x74, 0x6c, 0x61, 0x73, 0x73, 0x5f, 0x73, 0x77, 0x65
        /*0022*/ 	.byte	0x65, 0x70, 0x5f, 0x73, 0x72, 0x63, 0x2f, 0x69, 0x6e, 0x63, 0x6c, 0x75, 0x64, 0x65, 0x2f, 0x63
        /*0032*/ 	.byte	0x75, 0x74, 0x6c, 0x61, 0x73, 0x73, 0x2f, 0x67, 0x65, 0x6d, 0x6d, 0x2f, 0x63, 0x6f, 0x6c, 0x6c
        /*0042*/ 	.byte	0x65, 0x63, 0x74, 0x69, 0x76, 0x65, 0x2f, 0x73, 0x6d, 0x39, 0x30, 0x5f, 0x6d, 0x6d, 0x61, 0x5f
        /*0052*/ 	.byte	0x74, 0x6d, 0x61, 0x5f, 0x67, 0x6d, 0x6d, 0x61, 0x5f, 0x73, 0x73, 0x5f, 0x77, 0x61, 0x72, 0x70
        /*0062*/ 	.byte	0x73, 0x70, 0x65, 0x63, 0x69, 0x61, 0x6c, 0x69, 0x7a, 0x65, 0x64, 0x2e, 0x68, 0x70, 0x70, 0x00
	.type		__unnamed_1,@object
	.size		__unnamed_1,(.L_0 - __unnamed_1)
__unnamed_1:
        /*0072*/ 	.byte	0x76, 0x6f, 0x69, 0x64, 0x20, 0x63, 0x75, 0x74, 0x6c, 0x61, 0x73, 0x73, 0x3a, 0x3a, 0x67, 0x65
        /* <DEDUP_REMOVED lines=180> */
        /*0bc2*/ 	.byte	0x74, 0x79, 0x5d, 0x00
.L_0:


//--------------------- .nv.shared._ZN7cutlass13device_kernelINS_4gemm6kernel13GemmUniversalIN4cute5tupleIJiiiiEEENS1_10collective13CollectiveMmaINS1_34MainloopSm90TmaGmmaWarpSpecializedILi2ENS5_IJNS4_1CILi1EEESB_SB_EEENS1_35KernelTmaWarpSpecializedCooperativeEEENS5_IJNSA_ILi384EEENSA_ILi48EEENSA_ILi128EEEEEENS_10bfloat16_tENS5_IJlSB_lEEESJ_SK_NS4_8TiledMMAINS4_8MMA_AtomIJNS4_4SM904GMMA27MMA_64x16x16_F32BF16BF16_SSILNSO_5MajorE0ELSQ_0ELNSO_7ScaleInE1ELSR_1EEEEEENS4_6LayoutINS5_IJNSA_ILi2EEESB_SB_EEENS5_IJSB_NSA_ILi0EEESX_EEEEENS5_IJNS4_10UnderscoreES10_S10_EEEEENS4_13SM90_TMA_LOADENS4_14ComposedLayoutINS4_7SwizzleILi3ELi4ELi3EEENS4_18smem_ptr_flag_bitsILi16EEENSU_INS5_IJNSA_ILi8EEENSA_ILi64EEEEEENS5_IJS1A_SB_EEEEEEEvNS4_8identityES13_S1E_vS1F_EENS_8epilogue10collective6detail29Sm90TmaWarpSpecializedAdapterINS1I_15DefaultEpilogueISJ_SK_SK_NS1H_6thread17LinearCombinationISJ_Li1EffLNS1M_9ScaleType4KindE0ELNS_15FloatRoundStyleE2ESJ_EENS1_15EpilogueDefaultEEEEEvvEEEEvNT_6ParamsE --------------------------
	.section	.nv.shared._ZN7cutlass13device_kernelINS_4gemm6kernel13GemmUniversalIN4cute5tupleIJiiiiEEENS1_10collective13CollectiveMmaINS1_34MainloopSm90TmaGmmaWarpSpecializedILi2ENS5_IJNS4_1CILi1EEESB_SB_EEENS1_35KernelTmaWarpSpecializedCooperativeEEENS5_IJNSA_ILi384EEENSA_ILi48EEENSA_ILi128EEEEEENS_10bfloat16_tENS5_IJlSB_lEEESJ_SK_NS4_8TiledMMAINS4_8MMA_AtomIJNS4_4SM904GMMA27MMA_64x16x16_F32BF16BF16_SSILNSO_5MajorE0ELSQ_0ELNSO_7ScaleInE1ELSR_1EEEEEENS4_6LayoutINS5_IJNSA_ILi2EEESB_SB_EEENS5_IJSB_NSA_ILi0EEESX_EEEEENS5_IJNS4_10UnderscoreES10_S10_EEEEENS4_13SM90_TMA_LOADENS4_14ComposedLayoutINS4_7SwizzleILi3ELi4ELi3EEENS4_18smem_ptr_flag_bitsILi16EEENSU_INS5_IJNSA_ILi8EEENSA_ILi64EEEEEENS5_IJS1A_SB_EEEEEEEvNS4_8identityES13_S1E_vS1F_EENS_8epilogue10collective6detail29Sm90TmaWarpSpecializedAdapterINS1I_15DefaultEpilogueISJ_SK_SK_NS1H_6thread17LinearCombinationISJ_Li1EffLNS1M_9ScaleType4KindE0ELNS_15FloatRoundStyleE2ESJ_EENS1_15EpilogueDefaultEEEEEvvEEEEvNT_6ParamsE,"aw",@nobits
	.sectionflags	@""
	.align	16
	.zero		1024


//--------------------- .nv.shared.reserved.0     --------------------------
	.section	.nv.shared.reserved.0,"aw",@nobits
	.weak		__nv_reservedSMEM_offset_0_alias
	.size		__nv_reservedSMEM_offset_0_alias, 0, 0
	.other		__nv_reservedSMEM_offset_0_alias,@"STO_CUDA_RESERVED_SHARED STV_DEFAULT"
__nv_reservedSMEM_offset_0_alias:
	.zero		0


//--------------------- .nv.global                --------------------------
	.section	.nv.global,"aw",@nobits
.nv.global:
	.type		_ZN40_INTERNAL_1da862a6_4_k_cu_cecdaaeb_143764cute1_E,@object
	.size		_ZN40_INTERNAL_1da862a6_4_k_cu_cecdaaeb_143764cute1_E,(_ZN40_INTERNAL_1da862a6_4_k_cu_cecdaaeb_143764cuda3std3__45__cpo6cbeginE - _ZN40_INTERNAL_1da862a6_4_k_cu_cecdaaeb_143764cute1_E)
_ZN40_INTERNAL_1da862a6_4_k_cu_cecdaaeb_143764cute1_E:
	.zero		1
	.type		_ZN40_INTERNAL_1da862a6_4_k_cu_cecdaaeb_143764cuda3std3__45__cpo6cbeginE,@object
	.size		_ZN40_INTERNAL_1da862a6_4_k_cu_cecdaaeb_143764cuda3std3__45__cpo6cbeginE,(_ZN40_INTERNAL_1da862a6_4_k_cu_cecdaaeb_143764cuda3std3__48in_placeE - _ZN40_INTERNAL_1da862a6_4_k_cu_cecdaaeb_143764cuda3std3__45__cpo6cbeginE)
_ZN40_INTERNAL_1da862a6_4_k_cu_cecdaaeb_143764cuda3std3__45__cpo6cbeginE:
	.zero		1
	.type		_ZN40_INTERNAL_1da862a6_4_k_cu_cecdaaeb_143764cuda3std3__48in_placeE,@object
	.size		_ZN40_INTERNAL_1da862a6_4_k_cu_cecdaaeb_143764cuda3std3__48in_placeE,(_ZN40_INTERNAL_1da862a6_4_k_cu_cecdaaeb_143764cuda3std6ranges3__45__cpo9iter_moveE - _ZN40_INTERNAL_1da862a6_4_k_cu_cecdaaeb_143764cuda3std3__48in_placeE)
_ZN40_INTERNAL_1da862a6_4_k_cu_cecdaaeb_143764cuda3std3__48in_placeE:
	.zero		1
	.type		_ZN40_INTERNAL_1da862a6_4_k_cu_cecdaaeb_143764cuda3std6ranges3__45__cpo9iter_moveE,@object
	.size		_ZN40_INTERNAL_1da862a6_4_k_cu_cecdaaeb_143764cuda3std6ranges3__45__cpo9iter_moveE,(_ZN40_INTERNAL_1da862a6_4_k_cu_cecdaaeb_143764cuda3std3__45__cpo5beginE - _ZN40_INTERNAL_1da862a6_4_k_cu_cecdaaeb_143764cuda3std6ranges3__45__cpo9iter_moveE)
_ZN40_INTERNAL_1da862a6_4_k_cu_cecdaaeb_143764cuda3std6ranges3__45__cpo9iter_moveE:
	.zero		1
	.type		_ZN40_INTERNAL_1da862a6_4_k_cu_cecdaaeb_143764cuda3std3__45__cpo5beginE,@object
	.size		_ZN40_INTERNAL_1da862a6_4_k_cu_cecdaaeb_143764cuda3std3__45__cpo5beginE,(_ZN40_INTERNAL_1da862a6_4_k_cu_cecdaaeb_143764cuda3std3__442_GLOBAL__N__1da862a6_4_k_cu_cecdaaeb_143766ignoreE - _ZN40_INTERNAL_1da862a6_4_k_cu_cecdaaeb_143764cuda3std3__45__cpo5beginE)
_ZN40_INTERNAL_1da862a6_4_k_cu_cecdaaeb_143764cuda3std3__45__cpo5beginE:
	.zero		1
	.type		_ZN40_INTERNAL_1da862a6_4_k_cu_cecdaaeb_143764cuda3std3__442_GLOBAL__N__1da862a6_4_k_cu_cecdaaeb_143766ignoreE,@object
	.size		_ZN40_INTERNAL_1da862a6_4_k_cu_cecdaaeb_143764cuda3std3__442_GLOBAL__N__1da862a6_4_k_cu_cecdaaeb_143766ignoreE,(_ZN40_INTERNAL_1da862a6_4_k_cu_cecdaaeb_143764cute7productE - _ZN40_INTERNAL_1da862a6_4_k_cu_cecdaaeb_143764cuda3std3__442_GLOBAL__N__1da862a6_4_k_cu_cecdaaeb_143766ignoreE)
_ZN40_INTERNAL_1da862a6_4_k_cu_cecdaaeb_143764cuda3std3__442_GLOBAL__N__1da862a6_4_k_cu_cecdaaeb_143766ignoreE:
	.zero		1
	.type		_ZN40_INTERNAL_1da862a6_4_k_cu_cecdaaeb_143764cute7productE,@object
	.size		_ZN40_INTERNAL_1da862a6_4_k_cu_cecdaaeb_143764cute7productE,(_ZN40_INTERNAL_1da862a6_4_k_cu_cecdaaeb_143764cuda3std3__45__cpo3endE - _ZN40_INTERNAL_1da862a6_4_k_cu_cecdaaeb_143764cute7productE)
_ZN40_INTERNAL_1da862a6_4_k_cu_cecdaaeb_143764cute7productE:
	.zero		1
	.type		_ZN40_INTERNAL_1da862a6_4_k_cu_cecdaaeb_143764cuda3std3__45__cpo3endE,@object
	.size		_ZN40_INTERNAL_1da862a6_4_k_cu_cecdaaeb_143764cuda3std3__45__cpo3endE,(_ZN40_INTERNAL_1da862a6_4_k_cu_cecdaaeb_143764cuda3std3__419piecewise_constructE - _ZN40_INTERNAL_1da862a6_4_k_cu_cecdaaeb_143764cuda3std3__45__cpo3endE)
_ZN40_INTERNAL_1da862a6_4_k_cu_cecdaaeb_143764cuda3std3__45__cpo3endE:
	.zero		1
	.type		_ZN40_INTERNAL_1da862a6_4_k_cu_cecdaaeb_143764cuda3std3__419piecewise_constructE,@object
	.size		_ZN40_INTERNAL_1da862a6_4_k_cu_cecdaaeb_143764cuda3std3__419piecewise_constructE,(_ZN40_INTERNAL_1da862a6_4_k_cu_cecdaaeb_143764cuda3std3__45__cpo4cendE - _ZN40_INTERNAL_1da862a6_4_k_cu_cecdaaeb_143764cuda3std3__419piecewise_constructE)
_ZN40_INTERNAL_1da862a6_4_k_cu_cecdaaeb_143764cuda3std3__419piecewise_constructE:
	.zero		1
	.type		_ZN40_INTERNAL_1da862a6_4_k_cu_cecdaaeb_143764cuda3std3__45__cpo4cendE,@object
	.size		_ZN40_INTERNAL_1da862a6_4_k_cu_cecdaaeb_143764cuda3std3__45__cpo4cendE,(_ZN40_INTERNAL_1da862a6_4_k_cu_cecdaaeb_143764cuda3std6ranges3__45__cpo4swapE - _ZN40_INTERNAL_1da862a6_4_k_cu_cecdaaeb_143764cuda3std3__45__cpo4cendE)
_ZN40_INTERNAL_1da862a6_4_k_cu_cecdaaeb_143764cuda3std3__45__cpo4cendE:
	.zero		1
	.type		_ZN40_INTERNAL_1da862a6_4_k_cu_cecdaaeb_143764cuda3std6ranges3__45__cpo4swapE,@object
	.size		_ZN40_INTERNAL_1da862a6_4_k_cu_cecdaaeb_143764cuda3std6ranges3__45__cpo4swapE,(.L_8 - _ZN40_INTERNAL_1da862a6_4_k_cu_cecdaaeb_143764cuda3std6ranges3__45__cpo4swapE)
_ZN40_INTERNAL_1da862a6_4_k_cu_cecdaaeb_143764cuda3std6ranges3__45__cpo4swapE:
	.zero		1
.L_8:


//--------------------- .nv.constant0._ZN7cutlass13device_kernelINS_4gemm6kernel13GemmUniversalIN4cute5tupleIJiiiiEEENS1_10collective13CollectiveMmaINS1_34MainloopSm90TmaGmmaWarpSpecializedILi2ENS5_IJNS4_1CILi1EEESB_SB_EEENS1_35KernelTmaWarpSpecializedCooperativeEEENS5_IJNSA_ILi384EEENSA_ILi48EEENSA_ILi128EEEEEENS_10bfloat16_tENS5_IJlSB_lEEESJ_SK_NS4_8TiledMMAINS4_8MMA_AtomIJNS4_4SM904GMMA27MMA_64x16x16_F32BF16BF16_SSILNSO_5MajorE0ELSQ_0ELNSO_7ScaleInE1ELSR_1EEEEEENS4_6LayoutINS5_IJNSA_ILi2EEESB_SB_EEENS5_IJSB_NSA_ILi0EEESX_EEEEENS5_IJNS4_10UnderscoreES10_S10_EEEEENS4_13SM90_TMA_LOADENS4_14ComposedLayoutINS4_7SwizzleILi3ELi4ELi3EEENS4_18smem_ptr_flag_bitsILi16EEENSU_INS5_IJNSA_ILi8EEENSA_ILi64EEEEEENS5_IJS1A_SB_EEEEEEEvNS4_8identityES13_S1E_vS1F_EENS_8epilogue10collective6detail29Sm90TmaWarpSpecializedAdapterINS1I_15DefaultEpilogueISJ_SK_SK_NS1H_6thread17LinearCombinationISJ_Li1EffLNS1M_9ScaleType4KindE0ELNS_15FloatRoundStyleE2ESJ_EENS1_15EpilogueDefaultEEEEEvvEEEEvNT_6ParamsE --------------------------
	.section	.nv.constant0._ZN7cutlass13device_kernelINS_4gemm6kernel13GemmUniversalIN4cute5tupleIJiiiiEEENS1_10collective13CollectiveMmaINS1_34MainloopSm90TmaGmmaWarpSpecializedILi2ENS5_IJNS4_1CILi1EEESB_SB_EEENS1_35KernelTmaWarpSpecializedCooperativeEEENS5_IJNSA_ILi384EEENSA_ILi48EEENSA_ILi128EEEEEENS_10bfloat16_tENS5_IJlSB_lEEESJ_SK_NS4_8TiledMMAINS4_8MMA_AtomIJNS4_4SM904GMMA27MMA_64x16x16_F32BF16BF16_SSILNSO_5MajorE0ELSQ_0ELNSO_7ScaleInE1ELSR_1EEEEEENS4_6LayoutINS5_IJNSA_ILi2EEESB_SB_EEENS5_IJSB_NSA_ILi0EEESX_EEEEENS5_IJNS4_10UnderscoreES10_S10_EEEEENS4_13SM90_TMA_LOADENS4_14ComposedLayoutINS4_7SwizzleILi3ELi4ELi3EEENS4_18smem_ptr_flag_bitsILi16EEENSU_INS5_IJNSA_ILi8EEENSA_ILi64EEEEEENS5_IJS1A_SB_EEEEEEEvNS4_8identityES13_S1E_vS1F_EENS_8epilogue10collective6detail29Sm90TmaWarpSpecializedAdapterINS1I_15DefaultEpilogueISJ_SK_SK_NS1H_6thread17LinearCombinationISJ_Li1EffLNS1M_9ScaleType4KindE0ELNS_15FloatRoundStyleE2ESJ_EENS1_15EpilogueDefaultEEEEEvvEEEEvNT_6ParamsE,"a",@progbits
	.sectionflags	@""
	.align	4
.nv.constant0._ZN7cutlass13device_kernelINS_4gemm6kernel13GemmUniversalIN4cute5tupleIJiiiiEEENS1_10collective13CollectiveMmaINS1_34MainloopSm90TmaGmmaWarpSpecializedILi2ENS5_IJNS4_1CILi1EEESB_SB_EEENS1_35KernelTmaWarpSpecializedCooperativeEEENS5_IJNSA_ILi384EEENSA_ILi48EEENSA_ILi128EEEEEENS_10bfloat16_tENS5_IJlSB_lEEESJ_SK_NS4_8TiledMMAINS4_8MMA_AtomIJNS4_4SM904GMMA27MMA_64x16x16_F32BF16BF16_SSILNSO_5MajorE0ELSQ_0ELNSO_7ScaleInE1ELSR_1EEEEEENS4_6LayoutINS5_IJNSA_ILi2EEESB_SB_EEENS5_IJSB_NSA_ILi0EEESX_EEEEENS5_IJNS4_10UnderscoreES10_S10_EEEEENS4_13SM90_TMA_LOADENS4_14ComposedLayoutINS4_7SwizzleILi3ELi4ELi3EEENS4_18smem_ptr_flag_bitsILi16EEENSU_INS5_IJNSA_ILi8EEENSA_ILi64EEEEEENS5_IJS1A_SB_EEEEEEEvNS4_8identityES13_S1E_vS1F_EENS_8epilogue10collective6detail29Sm90TmaWarpSpecializedAdapterINS1I_15DefaultEpilogueISJ_SK_SK_NS1H_6thread17LinearCombinationISJ_Li1EffLNS1M_9ScaleType4KindE0ELNS_15FloatRoundStyleE2ESJ_EENS1_15EpilogueDefaultEEEEEvvEEEEvNT_6ParamsE:
	.zero		1664


//--------------------- SYMBOLS --------------------------

	.type		.nv.reservedSmem.offset0,@object
	.size		.nv.reservedSmem.offset0,0x4
	.type		__assertfail,@function
